//
// Generated by NVIDIA NVVM Compiler
//
// Compiler Build ID: CL-36424714
// Cuda compilation tools, release 13.0, V13.0.88
// Based on NVVM 20.0.0
//

.version 9.0
.target sm_100
.address_size 64

	// .globl	_Z30differenceInCurrent_BackgroundPdS_S_
.extern .func  (.param .b32 func_retval0) vprintf
(
	.param .b64 vprintf_param_0,
	.param .b64 vprintf_param_1
)
;
.global .align 1 .u8 frameCoveredCamera;
.global .align 1 .b8 $str[44] = {86, 97, 108, 117, 101, 32, 111, 102, 32, 68, 105, 102, 102, 110, 95, 115, 117, 109, 58, 37, 100, 32, 9, 32, 86, 97, 108, 117, 101, 32, 111, 102, 32, 84, 104, 95, 115, 117, 109, 58, 37, 100, 10};
.global .align 1 .b8 $str$1[29] = {77, 97, 120, 32, 111, 102, 32, 73, 110, 58, 37, 100, 32, 9, 32, 77, 97, 120, 32, 111, 102, 32, 66, 110, 58, 37, 100, 10};
.global .align 1 .b8 $str$2[32] = {80, 101, 97, 107, 32, 115, 117, 109, 32, 73, 110, 58, 37, 100, 32, 9, 32, 80, 101, 97, 107, 32, 115, 117, 109, 32, 66, 110, 58, 37, 100};
.global .align 1 .b8 $str$3[5] = {10, 37, 100, 10};

.visible .entry _Z30differenceInCurrent_BackgroundPdS_S_(
	.param .u64 .ptr .align 1 _Z30differenceInCurrent_BackgroundPdS_S__param_0,
	.param .u64 .ptr .align 1 _Z30differenceInCurrent_BackgroundPdS_S__param_1,
	.param .u64 .ptr .align 1 _Z30differenceInCurrent_BackgroundPdS_S__param_2
)
{
	.reg .b32 	%r<5>;
	.reg .b64 	%rd<11>;
	.reg .b64 	%fd<5>;

	ld.param.u64 	%rd1, [_Z30differenceInCurrent_BackgroundPdS_S__param_0];
	ld.param.u64 	%rd2, [_Z30differenceInCurrent_BackgroundPdS_S__param_1];
	ld.param.u64 	%rd3, [_Z30differenceInCurrent_BackgroundPdS_S__param_2];
	cvta.to.global.u64 	%rd4, %rd3;
	cvta.to.global.u64 	%rd5, %rd2;
	cvta.to.global.u64 	%rd6, %rd1;
	mov.u32 	%r1, %ntid.x;
	mov.u32 	%r2, %ctaid.x;
	mov.u32 	%r3, %tid.x;
	mad.lo.s32 	%r4, %r1, %r2, %r3;
	mul.wide.u32 	%rd7, %r4, 8;
	add.s64 	%rd8, %rd6, %rd7;
	ld.global.f64 	%fd1, [%rd8];
	add.s64 	%rd9, %rd5, %rd7;
	ld.global.f64 	%fd2, [%rd9];
	sub.f64 	%fd3, %fd1, %fd2;
	abs.f64 	%fd4, %fd3;
	add.s64 	%rd10, %rd4, %rd7;
	st.global.f64 	[%rd10], %fd4;
	ret;

}
	// .globl	_Z22CoveredCameraDetectionPdS_ffS_
.visible .entry _Z22CoveredCameraDetectionPdS_ffS_(
	.param .u64 .ptr .align 1 _Z22CoveredCameraDetectionPdS_ffS__param_0,
	.param .u64 .ptr .align 1 _Z22CoveredCameraDetectionPdS_ffS__param_1,
	.param .f32 _Z22CoveredCameraDetectionPdS_ffS__param_2,
	.param .f32 _Z22CoveredCameraDetectionPdS_ffS__param_3,
	.param .u64 .ptr .align 1 _Z22CoveredCameraDetectionPdS_ffS__param_4
)
{
	.local .align 8 .b8 	__local_depot1[8];
	.reg .b64 	%SP;
	.reg .b64 	%SPL;
	.reg .pred 	%p<68>;
	.reg .b16 	%rs<2>;
	.reg .b32 	%r<200>;
	.reg .b32 	%f<11>;
	.reg .b64 	%rd<25>;
	.reg .b64 	%fd<201>;

	mov.u64 	%SPL, __local_depot1;
	cvta.local.u64 	%SP, %SPL;
	ld.param.u64 	%rd1, [_Z22CoveredCameraDetectionPdS_ffS__param_0];
	ld.param.u64 	%rd2, [_Z22CoveredCameraDetectionPdS_ffS__param_1];
	ld.param.f32 	%f1, [_Z22CoveredCameraDetectionPdS_ffS__param_2];
	ld.param.f32 	%f2, [_Z22CoveredCameraDetectionPdS_ffS__param_3];
	ld.param.u64 	%rd3, [_Z22CoveredCameraDetectionPdS_ffS__param_4];
	cvta.to.global.u64 	%rd4, %rd2;
	cvta.to.global.u64 	%rd5, %rd1;
	ld.global.f64 	%fd1, [%rd5];
	setp.gt.f64 	%p1, %fd1, 0d0000000000000000;
	cvt.rzi.s32.f64 	%r1, %fd1;
	selp.b32 	%r2, %r1, 0, %p1;
	ld.global.f64 	%fd2, [%rd5+8];
	cvt.rn.f64.s32 	%fd3, %r2;
	setp.gt.f64 	%p2, %fd2, %fd3;
	cvt.rzi.s32.f64 	%r3, %fd2;
	selp.b32 	%r4, %r3, %r2, %p2;
	selp.u32 	%r5, 1, 0, %p2;
	ld.global.f64 	%fd4, [%rd5+16];
	cvt.rn.f64.s32 	%fd5, %r4;
	setp.gt.f64 	%p3, %fd4, %fd5;
	cvt.rzi.s32.f64 	%r6, %fd4;
	selp.b32 	%r7, %r6, %r4, %p3;
	selp.b32 	%r8, 2, %r5, %p3;
	ld.global.f64 	%fd6, [%rd5+24];
	cvt.rn.f64.s32 	%fd7, %r7;
	setp.gt.f64 	%p4, %fd6, %fd7;
	cvt.rzi.s32.f64 	%r9, %fd6;
	selp.b32 	%r10, %r9, %r7, %p4;
	selp.b32 	%r11, 3, %r8, %p4;
	ld.global.f64 	%fd8, [%rd5+32];
	cvt.rn.f64.s32 	%fd9, %r10;
	setp.gt.f64 	%p5, %fd8, %fd9;
	cvt.rzi.s32.f64 	%r12, %fd8;
	selp.b32 	%r13, %r12, %r10, %p5;
	selp.b32 	%r14, 4, %r11, %p5;
	ld.global.f64 	%fd10, [%rd5+40];
	cvt.rn.f64.s32 	%fd11, %r13;
	setp.gt.f64 	%p6, %fd10, %fd11;
	cvt.rzi.s32.f64 	%r15, %fd10;
	selp.b32 	%r16, %r15, %r13, %p6;
	selp.b32 	%r17, 5, %r14, %p6;
	ld.global.f64 	%fd12, [%rd5+48];
	cvt.rn.f64.s32 	%fd13, %r16;
	setp.gt.f64 	%p7, %fd12, %fd13;
	cvt.rzi.s32.f64 	%r18, %fd12;
	selp.b32 	%r19, %r18, %r16, %p7;
	selp.b32 	%r20, 6, %r17, %p7;
	ld.global.f64 	%fd14, [%rd5+56];
	cvt.rn.f64.s32 	%fd15, %r19;
	setp.gt.f64 	%p8, %fd14, %fd15;
	cvt.rzi.s32.f64 	%r21, %fd14;
	selp.b32 	%r22, %r21, %r19, %p8;
	selp.b32 	%r23, 7, %r20, %p8;
	ld.global.f64 	%fd16, [%rd5+64];
	cvt.rn.f64.s32 	%fd17, %r22;
	setp.gt.f64 	%p9, %fd16, %fd17;
	cvt.rzi.s32.f64 	%r24, %fd16;
	selp.b32 	%r25, %r24, %r22, %p9;
	selp.b32 	%r26, 8, %r23, %p9;
	ld.global.f64 	%fd18, [%rd5+72];
	cvt.rn.f64.s32 	%fd19, %r25;
	setp.gt.f64 	%p10, %fd18, %fd19;
	cvt.rzi.s32.f64 	%r27, %fd18;
	selp.b32 	%r28, %r27, %r25, %p10;
	selp.b32 	%r29, 9, %r26, %p10;
	ld.global.f64 	%fd20, [%rd5+80];
	cvt.rn.f64.s32 	%fd21, %r28;
	setp.gt.f64 	%p11, %fd20, %fd21;
	cvt.rzi.s32.f64 	%r30, %fd20;
	selp.b32 	%r31, %r30, %r28, %p11;
	selp.b32 	%r32, 10, %r29, %p11;
	ld.global.f64 	%fd22, [%rd5+88];
	cvt.rn.f64.s32 	%fd23, %r31;
	setp.gt.f64 	%p12, %fd22, %fd23;
	cvt.rzi.s32.f64 	%r33, %fd22;
	selp.b32 	%r34, %r33, %r31, %p12;
	selp.b32 	%r35, 11, %r32, %p12;
	ld.global.f64 	%fd24, [%rd5+96];
	cvt.rn.f64.s32 	%fd25, %r34;
	setp.gt.f64 	%p13, %fd24, %fd25;
	cvt.rzi.s32.f64 	%r36, %fd24;
	selp.b32 	%r37, %r36, %r34, %p13;
	selp.b32 	%r38, 12, %r35, %p13;
	ld.global.f64 	%fd26, [%rd5+104];
	cvt.rn.f64.s32 	%fd27, %r37;
	setp.gt.f64 	%p14, %fd26, %fd27;
	cvt.rzi.s32.f64 	%r39, %fd26;
	selp.b32 	%r40, %r39, %r37, %p14;
	selp.b32 	%r41, 13, %r38, %p14;
	ld.global.f64 	%fd28, [%rd5+112];
	cvt.rn.f64.s32 	%fd29, %r40;
	setp.gt.f64 	%p15, %fd28, %fd29;
	cvt.rzi.s32.f64 	%r42, %fd28;
	selp.b32 	%r43, %r42, %r40, %p15;
	selp.b32 	%r44, 14, %r41, %p15;
	ld.global.f64 	%fd30, [%rd5+120];
	cvt.rn.f64.s32 	%fd31, %r43;
	setp.gt.f64 	%p16, %fd30, %fd31;
	cvt.rzi.s32.f64 	%r45, %fd30;
	selp.b32 	%r46, %r45, %r43, %p16;
	selp.b32 	%r47, 15, %r44, %p16;
	ld.global.f64 	%fd32, [%rd5+128];
	cvt.rn.f64.s32 	%fd33, %r46;
	setp.gt.f64 	%p17, %fd32, %fd33;
	cvt.rzi.s32.f64 	%r48, %fd32;
	selp.b32 	%r49, %r48, %r46, %p17;
	selp.b32 	%r50, 16, %r47, %p17;
	ld.global.f64 	%fd34, [%rd5+136];
	cvt.rn.f64.s32 	%fd35, %r49;
	setp.gt.f64 	%p18, %fd34, %fd35;
	cvt.rzi.s32.f64 	%r51, %fd34;
	selp.b32 	%r52, %r51, %r49, %p18;
	selp.b32 	%r53, 17, %r50, %p18;
	ld.global.f64 	%fd36, [%rd5+144];
	cvt.rn.f64.s32 	%fd37, %r52;
	setp.gt.f64 	%p19, %fd36, %fd37;
	cvt.rzi.s32.f64 	%r54, %fd36;
	selp.b32 	%r55, %r54, %r52, %p19;
	selp.b32 	%r56, 18, %r53, %p19;
	ld.global.f64 	%fd38, [%rd5+152];
	cvt.rn.f64.s32 	%fd39, %r55;
	setp.gt.f64 	%p20, %fd38, %fd39;
	cvt.rzi.s32.f64 	%r57, %fd38;
	selp.b32 	%r58, %r57, %r55, %p20;
	selp.b32 	%r59, 19, %r56, %p20;
	ld.global.f64 	%fd40, [%rd5+160];
	cvt.rn.f64.s32 	%fd41, %r58;
	setp.gt.f64 	%p21, %fd40, %fd41;
	cvt.rzi.s32.f64 	%r60, %fd40;
	selp.b32 	%r61, %r60, %r58, %p21;
	selp.b32 	%r62, 20, %r59, %p21;
	ld.global.f64 	%fd42, [%rd5+168];
	cvt.rn.f64.s32 	%fd43, %r61;
	setp.gt.f64 	%p22, %fd42, %fd43;
	cvt.rzi.s32.f64 	%r63, %fd42;
	selp.b32 	%r64, %r63, %r61, %p22;
	selp.b32 	%r65, 21, %r62, %p22;
	ld.global.f64 	%fd44, [%rd5+176];
	cvt.rn.f64.s32 	%fd45, %r64;
	setp.gt.f64 	%p23, %fd44, %fd45;
	cvt.rzi.s32.f64 	%r66, %fd44;
	selp.b32 	%r67, %r66, %r64, %p23;
	selp.b32 	%r68, 22, %r65, %p23;
	ld.global.f64 	%fd46, [%rd5+184];
	cvt.rn.f64.s32 	%fd47, %r67;
	setp.gt.f64 	%p24, %fd46, %fd47;
	cvt.rzi.s32.f64 	%r69, %fd46;
	selp.b32 	%r70, %r69, %r67, %p24;
	selp.b32 	%r71, 23, %r68, %p24;
	ld.global.f64 	%fd48, [%rd5+192];
	cvt.rn.f64.s32 	%fd49, %r70;
	setp.gt.f64 	%p25, %fd48, %fd49;
	cvt.rzi.s32.f64 	%r72, %fd48;
	selp.b32 	%r73, %r72, %r70, %p25;
	selp.b32 	%r74, 24, %r71, %p25;
	ld.global.f64 	%fd50, [%rd5+200];
	cvt.rn.f64.s32 	%fd51, %r73;
	setp.gt.f64 	%p26, %fd50, %fd51;
	cvt.rzi.s32.f64 	%r75, %fd50;
	selp.b32 	%r76, %r75, %r73, %p26;
	selp.b32 	%r77, 25, %r74, %p26;
	ld.global.f64 	%fd52, [%rd5+208];
	cvt.rn.f64.s32 	%fd53, %r76;
	setp.gt.f64 	%p27, %fd52, %fd53;
	cvt.rzi.s32.f64 	%r78, %fd52;
	selp.b32 	%r79, %r78, %r76, %p27;
	selp.b32 	%r80, 26, %r77, %p27;
	ld.global.f64 	%fd54, [%rd5+216];
	cvt.rn.f64.s32 	%fd55, %r79;
	setp.gt.f64 	%p28, %fd54, %fd55;
	cvt.rzi.s32.f64 	%r81, %fd54;
	selp.b32 	%r82, %r81, %r79, %p28;
	selp.b32 	%r83, 27, %r80, %p28;
	ld.global.f64 	%fd56, [%rd5+224];
	cvt.rn.f64.s32 	%fd57, %r82;
	setp.gt.f64 	%p29, %fd56, %fd57;
	cvt.rzi.s32.f64 	%r84, %fd56;
	selp.b32 	%r85, %r84, %r82, %p29;
	selp.b32 	%r86, 28, %r83, %p29;
	ld.global.f64 	%fd58, [%rd5+232];
	cvt.rn.f64.s32 	%fd59, %r85;
	setp.gt.f64 	%p30, %fd58, %fd59;
	cvt.rzi.s32.f64 	%r87, %fd58;
	selp.b32 	%r88, %r87, %r85, %p30;
	selp.b32 	%r89, 29, %r86, %p30;
	ld.global.f64 	%fd60, [%rd5+240];
	cvt.rn.f64.s32 	%fd61, %r88;
	setp.gt.f64 	%p31, %fd60, %fd61;
	cvt.rzi.s32.f64 	%r90, %fd60;
	selp.b32 	%r91, %r90, %r88, %p31;
	selp.b32 	%r92, 30, %r89, %p31;
	ld.global.f64 	%fd62, [%rd5+248];
	cvt.rn.f64.s32 	%fd63, %r91;
	setp.gt.f64 	%p32, %fd62, %fd63;
	selp.b32 	%r93, 31, %r92, %p32;
	ld.global.f64 	%fd64, [%rd4];
	setp.gt.f64 	%p33, %fd64, 0d0000000000000000;
	cvt.rzi.s32.f64 	%r94, %fd64;
	selp.b32 	%r95, %r94, 0, %p33;
	ld.global.f64 	%fd65, [%rd4+8];
	cvt.rn.f64.s32 	%fd66, %r95;
	setp.gt.f64 	%p34, %fd65, %fd66;
	cvt.rzi.s32.f64 	%r96, %fd65;
	selp.b32 	%r97, %r96, %r95, %p34;
	selp.u32 	%r98, 1, 0, %p34;
	ld.global.f64 	%fd67, [%rd4+16];
	cvt.rn.f64.s32 	%fd68, %r97;
	setp.gt.f64 	%p35, %fd67, %fd68;
	cvt.rzi.s32.f64 	%r99, %fd67;
	selp.b32 	%r100, %r99, %r97, %p35;
	selp.b32 	%r101, 2, %r98, %p35;
	ld.global.f64 	%fd69, [%rd4+24];
	cvt.rn.f64.s32 	%fd70, %r100;
	setp.gt.f64 	%p36, %fd69, %fd70;
	cvt.rzi.s32.f64 	%r102, %fd69;
	selp.b32 	%r103, %r102, %r100, %p36;
	selp.b32 	%r104, 3, %r101, %p36;
	ld.global.f64 	%fd71, [%rd4+32];
	cvt.rn.f64.s32 	%fd72, %r103;
	setp.gt.f64 	%p37, %fd71, %fd72;
	cvt.rzi.s32.f64 	%r105, %fd71;
	selp.b32 	%r106, %r105, %r103, %p37;
	selp.b32 	%r107, 4, %r104, %p37;
	ld.global.f64 	%fd73, [%rd4+40];
	cvt.rn.f64.s32 	%fd74, %r106;
	setp.gt.f64 	%p38, %fd73, %fd74;
	cvt.rzi.s32.f64 	%r108, %fd73;
	selp.b32 	%r109, %r108, %r106, %p38;
	selp.b32 	%r110, 5, %r107, %p38;
	ld.global.f64 	%fd75, [%rd4+48];
	cvt.rn.f64.s32 	%fd76, %r109;
	setp.gt.f64 	%p39, %fd75, %fd76;
	cvt.rzi.s32.f64 	%r111, %fd75;
	selp.b32 	%r112, %r111, %r109, %p39;
	selp.b32 	%r113, 6, %r110, %p39;
	ld.global.f64 	%fd77, [%rd4+56];
	cvt.rn.f64.s32 	%fd78, %r112;
	setp.gt.f64 	%p40, %fd77, %fd78;
	cvt.rzi.s32.f64 	%r114, %fd77;
	selp.b32 	%r115, %r114, %r112, %p40;
	selp.b32 	%r116, 7, %r113, %p40;
	ld.global.f64 	%fd79, [%rd4+64];
	cvt.rn.f64.s32 	%fd80, %r115;
	setp.gt.f64 	%p41, %fd79, %fd80;
	cvt.rzi.s32.f64 	%r117, %fd79;
	selp.b32 	%r118, %r117, %r115, %p41;
	selp.b32 	%r119, 8, %r116, %p41;
	ld.global.f64 	%fd81, [%rd4+72];
	cvt.rn.f64.s32 	%fd82, %r118;
	setp.gt.f64 	%p42, %fd81, %fd82;
	cvt.rzi.s32.f64 	%r120, %fd81;
	selp.b32 	%r121, %r120, %r118, %p42;
	selp.b32 	%r122, 9, %r119, %p42;
	ld.global.f64 	%fd83, [%rd4+80];
	cvt.rn.f64.s32 	%fd84, %r121;
	setp.gt.f64 	%p43, %fd83, %fd84;
	cvt.rzi.s32.f64 	%r123, %fd83;
	selp.b32 	%r124, %r123, %r121, %p43;
	selp.b32 	%r125, 10, %r122, %p43;
	ld.global.f64 	%fd85, [%rd4+88];
	cvt.rn.f64.s32 	%fd86, %r124;
	setp.gt.f64 	%p44, %fd85, %fd86;
	cvt.rzi.s32.f64 	%r126, %fd85;
	selp.b32 	%r127, %r126, %r124, %p44;
	selp.b32 	%r128, 11, %r125, %p44;
	ld.global.f64 	%fd87, [%rd4+96];
	cvt.rn.f64.s32 	%fd88, %r127;
	setp.gt.f64 	%p45, %fd87, %fd88;
	cvt.rzi.s32.f64 	%r129, %fd87;
	selp.b32 	%r130, %r129, %r127, %p45;
	selp.b32 	%r131, 12, %r128, %p45;
	ld.global.f64 	%fd89, [%rd4+104];
	cvt.rn.f64.s32 	%fd90, %r130;
	setp.gt.f64 	%p46, %fd89, %fd90;
	cvt.rzi.s32.f64 	%r132, %fd89;
	selp.b32 	%r133, %r132, %r130, %p46;
	selp.b32 	%r134, 13, %r131, %p46;
	ld.global.f64 	%fd91, [%rd4+112];
	cvt.rn.f64.s32 	%fd92, %r133;
	setp.gt.f64 	%p47, %fd91, %fd92;
	cvt.rzi.s32.f64 	%r135, %fd91;
	selp.b32 	%r136, %r135, %r133, %p47;
	selp.b32 	%r137, 14, %r134, %p47;
	ld.global.f64 	%fd93, [%rd4+120];
	cvt.rn.f64.s32 	%fd94, %r136;
	setp.gt.f64 	%p48, %fd93, %fd94;
	cvt.rzi.s32.f64 	%r138, %fd93;
	selp.b32 	%r139, %r138, %r136, %p48;
	selp.b32 	%r140, 15, %r137, %p48;
	ld.global.f64 	%fd95, [%rd4+128];
	cvt.rn.f64.s32 	%fd96, %r139;
	setp.gt.f64 	%p49, %fd95, %fd96;
	cvt.rzi.s32.f64 	%r141, %fd95;
	selp.b32 	%r142, %r141, %r139, %p49;
	selp.b32 	%r143, 16, %r140, %p49;
	ld.global.f64 	%fd97, [%rd4+136];
	cvt.rn.f64.s32 	%fd98, %r142;
	setp.gt.f64 	%p50, %fd97, %fd98;
	cvt.rzi.s32.f64 	%r144, %fd97;
	selp.b32 	%r145, %r144, %r142, %p50;
	selp.b32 	%r146, 17, %r143, %p50;
	ld.global.f64 	%fd99, [%rd4+144];
	cvt.rn.f64.s32 	%fd100, %r145;
	setp.gt.f64 	%p51, %fd99, %fd100;
	cvt.rzi.s32.f64 	%r147, %fd99;
	selp.b32 	%r148, %r147, %r145, %p51;
	selp.b32 	%r149, 18, %r146, %p51;
	ld.global.f64 	%fd101, [%rd4+152];
	cvt.rn.f64.s32 	%fd102, %r148;
	setp.gt.f64 	%p52, %fd101, %fd102;
	cvt.rzi.s32.f64 	%r150, %fd101;
	selp.b32 	%r151, %r150, %r148, %p52;
	selp.b32 	%r152, 19, %r149, %p52;
	ld.global.f64 	%fd103, [%rd4+160];
	cvt.rn.f64.s32 	%fd104, %r151;
	setp.gt.f64 	%p53, %fd103, %fd104;
	cvt.rzi.s32.f64 	%r153, %fd103;
	selp.b32 	%r154, %r153, %r151, %p53;
	selp.b32 	%r155, 20, %r152, %p53;
	ld.global.f64 	%fd105, [%rd4+168];
	cvt.rn.f64.s32 	%fd106, %r154;
	setp.gt.f64 	%p54, %fd105, %fd106;
	cvt.rzi.s32.f64 	%r156, %fd105;
	selp.b32 	%r157, %r156, %r154, %p54;
	selp.b32 	%r158, 21, %r155, %p54;
	ld.global.f64 	%fd107, [%rd4+176];
	cvt.rn.f64.s32 	%fd108, %r157;
	setp.gt.f64 	%p55, %fd107, %fd108;
	cvt.rzi.s32.f64 	%r159, %fd107;
	selp.b32 	%r160, %r159, %r157, %p55;
	selp.b32 	%r161, 22, %r158, %p55;
	ld.global.f64 	%fd109, [%rd4+184];
	cvt.rn.f64.s32 	%fd110, %r160;
	setp.gt.f64 	%p56, %fd109, %fd110;
	cvt.rzi.s32.f64 	%r162, %fd109;
	selp.b32 	%r163, %r162, %r160, %p56;
	selp.b32 	%r164, 23, %r161, %p56;
	ld.global.f64 	%fd111, [%rd4+192];
	cvt.rn.f64.s32 	%fd112, %r163;
	setp.gt.f64 	%p57, %fd111, %fd112;
	cvt.rzi.s32.f64 	%r165, %fd111;
	selp.b32 	%r166, %r165, %r163, %p57;
	selp.b32 	%r167, 24, %r164, %p57;
	ld.global.f64 	%fd113, [%rd4+200];
	cvt.rn.f64.s32 	%fd114, %r166;
	setp.gt.f64 	%p58, %fd113, %fd114;
	cvt.rzi.s32.f64 	%r168, %fd113;
	selp.b32 	%r169, %r168, %r166, %p58;
	selp.b32 	%r170, 25, %r167, %p58;
	ld.global.f64 	%fd115, [%rd4+208];
	cvt.rn.f64.s32 	%fd116, %r169;
	setp.gt.f64 	%p59, %fd115, %fd116;
	cvt.rzi.s32.f64 	%r171, %fd115;
	selp.b32 	%r172, %r171, %r169, %p59;
	selp.b32 	%r173, 26, %r170, %p59;
	ld.global.f64 	%fd117, [%rd4+216];
	cvt.rn.f64.s32 	%fd118, %r172;
	setp.gt.f64 	%p60, %fd117, %fd118;
	cvt.rzi.s32.f64 	%r174, %fd117;
	selp.b32 	%r175, %r174, %r172, %p60;
	selp.b32 	%r176, 27, %r173, %p60;
	ld.global.f64 	%fd119, [%rd4+224];
	cvt.rn.f64.s32 	%fd120, %r175;
	setp.gt.f64 	%p61, %fd119, %fd120;
	cvt.rzi.s32.f64 	%r177, %fd119;
	selp.b32 	%r178, %r177, %r175, %p61;
	selp.b32 	%r179, 28, %r176, %p61;
	ld.global.f64 	%fd121, [%rd4+232];
	cvt.rn.f64.s32 	%fd122, %r178;
	setp.gt.f64 	%p62, %fd121, %fd122;
	cvt.rzi.s32.f64 	%r180, %fd121;
	selp.b32 	%r181, %r180, %r178, %p62;
	selp.b32 	%r182, 29, %r179, %p62;
	ld.global.f64 	%fd123, [%rd4+240];
	cvt.rn.f64.s32 	%fd124, %r181;
	setp.gt.f64 	%p63, %fd123, %fd124;
	cvt.rzi.s32.f64 	%r183, %fd123;
	selp.b32 	%r184, %r183, %r181, %p63;
	selp.b32 	%r185, 30, %r182, %p63;
	cvta.to.global.u64 	%rd6, %rd3;
	ld.global.f64 	%fd125, [%rd4+248];
	cvt.rn.f64.s32 	%fd126, %r184;
	setp.gt.f64 	%p64, %fd125, %fd126;
	selp.b32 	%r186, 31, %r185, %p64;
	mul.wide.u32 	%rd7, %r93, 8;
	add.s64 	%rd8, %rd5, %rd7;
	ld.global.f64 	%fd127, [%rd8];
	mul.wide.s32 	%rd9, %r93, 8;
	add.s64 	%rd10, %rd5, %rd9;
	ld.global.f64 	%fd128, [%rd10+-8];
	add.f64 	%fd129, %fd127, %fd128;
	ld.global.f64 	%fd130, [%rd8+8];
	add.f64 	%fd131, %fd129, %fd130;
	mul.wide.u32 	%rd11, %r186, 8;
	add.s64 	%rd12, %rd4, %rd11;
	ld.global.f64 	%fd132, [%rd12];
	mul.wide.s32 	%rd13, %r186, 8;
	add.s64 	%rd14, %rd4, %rd13;
	ld.global.f64 	%fd133, [%rd14+-8];
	add.f64 	%fd134, %fd132, %fd133;
	ld.global.f64 	%fd135, [%rd12+8];
	add.f64 	%fd136, %fd134, %fd135;
	ld.global.f64 	%fd137, [%rd6];
	add.f64 	%fd138, %fd137, 0d0000000000000000;
	ld.global.f64 	%fd139, [%rd6+8];
	add.f64 	%fd140, %fd138, %fd139;
	ld.global.f64 	%fd141, [%rd6+16];
	add.f64 	%fd142, %fd140, %fd141;
	ld.global.f64 	%fd143, [%rd6+24];
	add.f64 	%fd144, %fd142, %fd143;
	ld.global.f64 	%fd145, [%rd6+32];
	add.f64 	%fd146, %fd144, %fd145;
	ld.global.f64 	%fd147, [%rd6+40];
	add.f64 	%fd148, %fd146, %fd147;
	ld.global.f64 	%fd149, [%rd6+48];
	add.f64 	%fd150, %fd148, %fd149;
	ld.global.f64 	%fd151, [%rd6+56];
	add.f64 	%fd152, %fd150, %fd151;
	ld.global.f64 	%fd153, [%rd6+64];
	add.f64 	%fd154, %fd152, %fd153;
	ld.global.f64 	%fd155, [%rd6+72];
	add.f64 	%fd156, %fd154, %fd155;
	ld.global.f64 	%fd157, [%rd6+80];
	add.f64 	%fd158, %fd156, %fd157;
	ld.global.f64 	%fd159, [%rd6+88];
	add.f64 	%fd160, %fd158, %fd159;
	ld.global.f64 	%fd161, [%rd6+96];
	add.f64 	%fd162, %fd160, %fd161;
	ld.global.f64 	%fd163, [%rd6+104];
	add.f64 	%fd164, %fd162, %fd163;
	ld.global.f64 	%fd165, [%rd6+112];
	add.f64 	%fd166, %fd164, %fd165;
	ld.global.f64 	%fd167, [%rd6+120];
	add.f64 	%fd168, %fd166, %fd167;
	ld.global.f64 	%fd169, [%rd6+128];
	add.f64 	%fd170, %fd168, %fd169;
	ld.global.f64 	%fd171, [%rd6+136];
	add.f64 	%fd172, %fd170, %fd171;
	ld.global.f64 	%fd173, [%rd6+144];
	add.f64 	%fd174, %fd172, %fd173;
	ld.global.f64 	%fd175, [%rd6+152];
	add.f64 	%fd176, %fd174, %fd175;
	ld.global.f64 	%fd177, [%rd6+160];
	add.f64 	%fd178, %fd176, %fd177;
	ld.global.f64 	%fd179, [%rd6+168];
	add.f64 	%fd180, %fd178, %fd179;
	ld.global.f64 	%fd181, [%rd6+176];
	add.f64 	%fd182, %fd180, %fd181;
	ld.global.f64 	%fd183, [%rd6+184];
	add.f64 	%fd184, %fd182, %fd183;
	ld.global.f64 	%fd185, [%rd6+192];
	add.f64 	%fd186, %fd184, %fd185;
	ld.global.f64 	%fd187, [%rd6+200];
	add.f64 	%fd188, %fd186, %fd187;
	ld.global.f64 	%fd189, [%rd6+208];
	add.f64 	%fd190, %fd188, %fd189;
	ld.global.f64 	%fd191, [%rd6+216];
	add.f64 	%fd192, %fd190, %fd191;
	ld.global.f64 	%fd193, [%rd6+224];
	add.f64 	%fd194, %fd192, %fd193;
	ld.global.f64 	%fd195, [%rd6+232];
	add.f64 	%fd196, %fd194, %fd195;
	ld.global.f64 	%fd197, [%rd6+240];
	add.f64 	%fd198, %fd196, %fd197;
	ld.global.f64 	%fd199, [%rd6+248];
	add.f64 	%fd200, %fd198, %fd199;
	cvt.rzi.s32.f64 	%r187, %fd200;
	cvt.rzi.s32.f64 	%r188, %fd136;
	cvt.rzi.s32.f64 	%r189, %fd131;
	add.u64 	%rd15, %SP, 0;
	add.u64 	%rd16, %SPL, 0;
	cvt.rzi.s32.f64 	%r190, %fd142;
	st.local.v2.u32 	[%rd16], {%r187, %r190};
	mov.u64 	%rd17, $str;
	cvta.global.u64 	%rd18, %rd17;
	{ // callseq 0, 0
	.param .b64 param0;
	st.param.b64 	[param0], %rd18;
	.param .b64 param1;
	st.param.b64 	[param1], %rd15;
	.param .b32 retval0;
	call.uni (retval0), 
	vprintf, 
	(
	param0, 
	param1
	);
	ld.param.b32 	%r191, [retval0];
	} // callseq 0
	st.local.v2.u32 	[%rd16], {%r93, %r186};
	mov.u64 	%rd19, $str$1;
	cvta.global.u64 	%rd20, %rd19;
	{ // callseq 1, 0
	.param .b64 param0;
	st.param.b64 	[param0], %rd20;
	.param .b64 param1;
	st.param.b64 	[param1], %rd15;
	.param .b32 retval0;
	call.uni (retval0), 
	vprintf, 
	(
	param0, 
	param1
	);
	ld.param.b32 	%r193, [retval0];
	} // callseq 1
	st.local.v2.u32 	[%rd16], {%r189, %r188};
	mov.u64 	%rd21, $str$2;
	cvta.global.u64 	%rd22, %rd21;
	{ // callseq 2, 0
	.param .b64 param0;
	st.param.b64 	[param0], %rd22;
	.param .b64 param1;
	st.param.b64 	[param1], %rd15;
	.param .b32 retval0;
	call.uni (retval0), 
	vprintf, 
	(
	param0, 
	param1
	);
	ld.param.b32 	%r195, [retval0];
	} // callseq 2
	cvt.rn.f32.s32 	%f3, %r189;
	cvt.rn.f32.s32 	%f4, %r188;
	mul.f32 	%f5, %f1, %f4;
	setp.lt.f32 	%p65, %f5, %f3;
	cvt.rn.f32.s32 	%f6, %r187;
	cvt.rn.f32.s32 	%f8, %r190;
	mul.f32 	%f9, %f2, %f8;
	setp.lt.f32 	%p66, %f9, %f6;
	and.pred  	%p67, %p65, %p66;
	selp.u16 	%rs1, 1, 0, %p67;
	st.global.u8 	[frameCoveredCamera], %rs1;
	selp.u32 	%r197, 1, 0, %p67;
	st.local.u32 	[%rd16], %r197;
	mov.u64 	%rd23, $str$3;
	cvta.global.u64 	%rd24, %rd23;
	{ // callseq 3, 0
	.param .b64 param0;
	st.param.b64 	[param0], %rd24;
	.param .b64 param1;
	st.param.b64 	[param1], %rd15;
	.param .b32 retval0;
	call.uni (retval0), 
	vprintf, 
	(
	param0, 
	param1
	);
	ld.param.b32 	%r198, [retval0];
	} // callseq 3
	ret;

}


// ===== COMPILED SASS (sm_100) =====

	.target	sm_100

	.elftype	@"ET_EXEC"


//--------------------- .note.nv.tkinfo           --------------------------
	.section	.note.nv.tkinfo,"",@"SHT_NOTE"
	.sectionflags	@"SHF_NOTE_NV_TKINFO"
	.tkinfo
        /*0018*/ 	.word	0x00000002
        /*0030*/ 	.string	""
        /*0030*/ 	.string	"ptxas"
        /*0030*/ 	.string	"Cuda compilation tools, release 13.0, V13.0.88"
        /*0030*/ 	.string	"Build cuda_13.0.r13.0/compiler.36424714_0"
        /*0030*/ 	.string	"-arch sm_100 -m 64 "



//--------------------- .note.nv.cuinfo           --------------------------
	.section	.note.nv.cuinfo,"",@"SHT_NOTE"
	.sectionflags	@"SHF_NOTE_NV_CUINFO"
        /*0018*/ 	.short	0x0002
        /*001a*/ 	.short	0x0064
        /*001c*/ 	.short	0x0082
	.zero		2


//--------------------- .nv.info                  --------------------------
	.section	.nv.info,"",@"SHT_CUDA_INFO"
	.align	4


	//----- nvinfo : EIATTR_REGCOUNT
	.align		4
        /*0000*/ 	.byte	0x04, 0x2f
        /*0002*/ 	.short	(.L_6 - .L_5)
	.align		4
.L_5:
        /*0004*/ 	.word	index@(_Z30differenceInCurrent_BackgroundPdS_S_)
        /*0008*/ 	.word	0x00000010


	//----- nvinfo : EIATTR_FRAME_SIZE
	.align		4
.L_6:
        /*000c*/ 	.byte	0x04, 0x11
        /*000e*/ 	.short	(.L_8 - .L_7)
	.align		4
.L_7:
        /*0010*/ 	.word	index@(_Z30differenceInCurrent_BackgroundPdS_S_)
        /*0014*/ 	.word	0x00000000


	//----- nvinfo : EIATTR_REGCOUNT
	.align		4
.L_8:
        /*0018*/ 	.byte	0x04, 0x2f
        /*001a*/ 	.short	(.L_10 - .L_9)
	.align		4
.L_9:
        /*001c*/ 	.word	index@(_Z22CoveredCameraDetectionPdS_ffS_)
        /*0020*/ 	.word	0x00000020


	//----- nvinfo : EIATTR_FRAME_SIZE
	.align		4
.L_10:
        /*0024*/ 	.byte	0x04, 0x11
        /*0026*/ 	.short	(.L_12 - .L_11)
	.align		4
.L_11:
        /*0028*/ 	.word	index@(_Z22CoveredCameraDetectionPdS_ffS_)
        /*002c*/ 	.word	0x00000008


	//----- nvinfo : EIATTR_MIN_STACK_SIZE
	.align		4
.L_12:
        /*0030*/ 	.byte	0x04, 0x12
        /*0032*/ 	.short	(.L_14 - .L_13)
	.align		4
.L_13:
        /*0034*/ 	.word	index@(_Z22CoveredCameraDetectionPdS_ffS_)
        /*0038*/ 	.word	0x00000008


	//----- nvinfo : EIATTR_MIN_STACK_SIZE
	.align		4
.L_14:
        /*003c*/ 	.byte	0x04, 0x12
        /*003e*/ 	.short	(.L_16 - .L_15)
	.align		4
.L_15:
        /*0040*/ 	.word	index@(_Z30differenceInCurrent_BackgroundPdS_S_)
        /*0044*/ 	.word	0x00000000
.L_16:


//--------------------- .nv.compat                --------------------------
	.section	.nv.compat,"",@"SHT_CUDA_COMPAT_INFO"
	.align	4
        /*0000*/ 	.byte	0x02, 0x09, 0x00, 0x00, 0x02, 0x02, 0x01, 0x00, 0x02, 0x05, 0x05, 0x00, 0x03, 0x07, 0x01, 0x01
        /*0010*/ 	.byte	0x02, 0x03, 0x00, 0x00, 0x02, 0x06, 0x01, 0x00, 0x04, 0x0b, 0x08, 0x00, 0x01, 0x00, 0x00, 0x00
        /*0020*/ 	.byte	0x00, 0x00, 0x00, 0x00


//--------------------- .nv.info._Z22CoveredCameraDetectionPdS_ffS_ --------------------------
	.section	.nv.info._Z22CoveredCameraDetectionPdS_ffS_,"",@"SHT_CUDA_INFO"
	.sectionflags	@""
	.align	4


	//----- nvinfo : EIATTR_CUDA_API_VERSION
	.align		4
        /*0000*/ 	.byte	0x04, 0x37
        /*0002*/ 	.short	(.L_18 - .L_17)
.L_17:
        /*0004*/ 	.word	0x00000082


	//----- nvinfo : EIATTR_KPARAM_INFO
	.align		4
.L_18:
        /*0008*/ 	.byte	0x04, 0x17
        /*000a*/ 	.short	(.L_20 - .L_19)
.L_19:
        /*000c*/ 	.word	0x00000000
        /*0010*/ 	.short	0x0004
        /*0012*/ 	.short	0x0018
        /*0014*/ 	.byte	0x00, 0xf5, 0x21, 0x00


	//----- nvinfo : EIATTR_KPARAM_INFO
	.align		4
.L_20:
        /*0018*/ 	.byte	0x04, 0x17
        /*001a*/ 	.short	(.L_22 - .L_21)
.L_21:
        /*001c*/ 	.word	0x00000000
        /*0020*/ 	.short	0x0003
        /*0022*/ 	.short	0x0014
        /*0024*/ 	.byte	0x00, 0xf0, 0x11, 0x00


	//----- nvinfo : EIATTR_KPARAM_INFO
	.align		4
.L_22:
        /*0028*/ 	.byte	0x04, 0x17
        /*002a*/ 	.short	(.L_24 - .L_23)
.L_23:
        /*002c*/ 	.word	0x00000000
        /*0030*/ 	.short	0x0002
        /*0032*/ 	.short	0x0010
        /*0034*/ 	.byte	0x00, 0xf0, 0x11, 0x00


	//----- nvinfo : EIATTR_KPARAM_INFO
	.align		4
.L_24:
        /*0038*/ 	.byte	0x04, 0x17
        /*003a*/ 	.short	(.L_26 - .L_25)
.L_25:
        /*003c*/ 	.word	0x00000000
        /*0040*/ 	.short	0x0001
        /*0042*/ 	.short	0x0008
        /*0044*/ 	.byte	0x00, 0xf5, 0x21, 0x00


	//----- nvinfo : EIATTR_KPARAM_INFO
	.align		4
.L_26:
        /*0048*/ 	.byte	0x04, 0x17
        /*004a*/ 	.short	(.L_28 - .L_27)
.L_27:
        /*004c*/ 	.word	0x00000000
        /*0050*/ 	.short	0x0000
        /*0052*/ 	.short	0x0000
        /*0054*/ 	.byte	0x00, 0xf5, 0x21, 0x00


	//----- nvinfo : EIATTR_SPARSE_MMA_MASK
	.align		4
.L_28:
        /*0058*/ 	.byte	0x03, 0x50
        /*005a*/ 	.short	0x0000


	//----- nvinfo : EIATTR_MAXREG_COUNT
	.align		4
        /*005c*/ 	.byte	0x03, 0x1b
        /*005e*/ 	.short	0x00ff


	//----- nvinfo : EIATTR_EXTERNS
	.align		4
        /*0060*/ 	.byte	0x04, 0x0f
        /*0062*/ 	.short	(.L_30 - .L_29)


	//   ....[0]....
	.align		4
.L_29:
        /*0064*/ 	.word	index@(vprintf)


	//----- nvinfo : EIATTR_MERCURY_ISA_VERSION
	.align		4
.L_30:
        /*0068*/ 	.byte	0x03, 0x5f
        /*006a*/ 	.short	0x0101


	//----- nvinfo : EIATTR_VRC_CTA_INIT_COUNT
	.align		4
        /*006c*/ 	.byte	0x02, 0x4a
	.zero		1
	.zero		1


	//----- nvinfo : EIATTR_SYSCALL_OFFSETS
	.align		4
        /*0070*/ 	.byte	0x04, 0x46
        /*0072*/ 	.short	(.L_32 - .L_31)


	//   ....[0]....
.L_31:
        /*0074*/ 	.word	0x00001a30


	//   ....[1]....
        /*0078*/ 	.word	0x00001ac0


	//   ....[2]....
        /*007c*/ 	.word	0x00001b50


	//   ....[3]....
        /*0080*/ 	.word	0x00001ca0


	//----- nvinfo : EIATTR_EXIT_INSTR_OFFSETS
	.align		4
.L_32:
        /*0084*/ 	.byte	0x04, 0x1c
        /*0086*/ 	.short	(.L_34 - .L_33)


	//   ....[0]....
.L_33:
        /*0088*/ 	.word	0x00001cb0


	//----- nvinfo : EIATTR_CBANK_PARAM_SIZE
	.align		4
.L_34:
        /*008c*/ 	.byte	0x03, 0x19
        /*008e*/ 	.short	0x0020


	//----- nvinfo : EIATTR_PARAM_CBANK
	.align		4
        /*0090*/ 	.byte	0x04, 0x0a
        /*0092*/ 	.short	(.L_36 - .L_35)
	.align		4
.L_35:
        /*0094*/ 	.word	index@(.nv.constant0._Z22CoveredCameraDetectionPdS_ffS_)
        /*0098*/ 	.short	0x0380
        /*009a*/ 	.short	0x0020


	//----- nvinfo : EIATTR_SW_WAR
	.align		4
.L_36:
        /*009c*/ 	.byte	0x04, 0x36
        /*009e*/ 	.short	(.L_38 - .L_37)
.L_37:
        /*00a0*/ 	.word	0x00000008
.L_38:


//--------------------- .nv.info._Z30differenceInCurrent_BackgroundPdS_S_ --------------------------
	.section	.nv.info._Z30differenceInCurrent_BackgroundPdS_S_,"",@"SHT_CUDA_INFO"
	.sectionflags	@""
	.align	4


	//----- nvinfo : EIATTR_CUDA_API_VERSION
	.align		4
        /*0000*/ 	.byte	0x04, 0x37
        /*0002*/ 	.short	(.L_40 - .L_39)
.L_39:
        /*0004*/ 	.word	0x00000082


	//----- nvinfo : EIATTR_KPARAM_INFO
	.align		4
.L_40:
        /*0008*/ 	.byte	0x04, 0x17
        /*000a*/ 	.short	(.L_42 - .L_41)
.L_41:
        /*000c*/ 	.word	0x00000000
        /*0010*/ 	.short	0x0002
        /*0012*/ 	.short	0x0010
        /*0014*/ 	.byte	0x00, 0xf5, 0x21, 0x00


	//----- nvinfo : EIATTR_KPARAM_INFO
	.align		4
.L_42:
        /*0018*/ 	.byte	0x04, 0x17
        /*001a*/ 	.short	(.L_44 - .L_43)
.L_43:
        /*001c*/ 	.word	0x00000000
        /*0020*/ 	.short	0x0001
        /*0022*/ 	.short	0x0008
        /*0024*/ 	.byte	0x00, 0xf5, 0x21, 0x00


	//----- nvinfo : EIATTR_KPARAM_INFO
	.align		4
.L_44:
        /*0028*/ 	.byte	0x04, 0x17
        /*002a*/ 	.short	(.L_46 - .L_45)
.L_45:
        /*002c*/ 	.word	0x00000000
        /*0030*/ 	.short	0x0000
        /*0032*/ 	.short	0x0000
        /*0034*/ 	.byte	0x00, 0xf5, 0x21, 0x00


	//----- nvinfo : EIATTR_SPARSE_MMA_MASK
	.align		4
.L_46:
        /*0038*/ 	.byte	0x03, 0x50
        /*003a*/ 	.short	0x0000


	//----- nvinfo : EIATTR_MAXREG_COUNT
	.align		4
        /*003c*/ 	.byte	0x03, 0x1b
        /*003e*/ 	.short	0x00ff


	//----- nvinfo : EIATTR_MERCURY_ISA_VERSION
	.align		4
        /*0040*/ 	.byte	0x03, 0x5f
        /*0042*/ 	.short	0x0101


	//----- nvinfo : EIATTR_VRC_CTA_INIT_COUNT
	.align		4
        /*0044*/ 	.byte	0x02, 0x4a
	.zero		1
	.zero		1


	//----- nvinfo : EIATTR_EXIT_INSTR_OFFSETS
	.align		4
        /*0048*/ 	.byte	0x04, 0x1c
        /*004a*/ 	.short	(.L_48 - .L_47)


	//   ....[0]....
.L_47:
        /*004c*/ 	.word	0x00000110


	//----- nvinfo : EIATTR_CBANK_PARAM_SIZE
	.align		4
.L_48:
        /*0050*/ 	.byte	0x03, 0x19
        /*0052*/ 	.short	0x0018


	//----- nvinfo : EIATTR_PARAM_CBANK
	.align		4
        /*0054*/ 	.byte	0x04, 0x0a
        /*0056*/ 	.short	(.L_50 - .L_49)
	.align		4
.L_49:
        /*0058*/ 	.word	index@(.nv.constant0._Z30differenceInCurrent_BackgroundPdS_S_)
        /*005c*/ 	.short	0x0380
        /*005e*/ 	.short	0x0018


	//----- nvinfo : EIATTR_SW_WAR
	.align		4
.L_50:
        /*0060*/ 	.byte	0x04, 0x36
        /*0062*/ 	.short	(.L_52 - .L_51)
.L_51:
        /*0064*/ 	.word	0x00000008
.L_52:


//--------------------- .nv.callgraph             --------------------------
	.section	.nv.callgraph,"",@"SHT_CUDA_CALLGRAPH"
	.align	4
	.sectionentsize	8
	.align		4
        /*0000*/ 	.word	0x00000000
	.align		4
        /*0004*/ 	.word	0xffffffff
	.align		4
        /*0008*/ 	.word	index@(_Z22CoveredCameraDetectionPdS_ffS_)
	.align		4
        /*000c*/ 	.word	index@(vprintf)
	.align		4
        /*0010*/ 	.word	0x00000000
	.align		4
        /*0014*/ 	.word	0xfffffffe
	.align		4
        /*0018*/ 	.word	0x00000000
	.align		4
        /*001c*/ 	.word	0xfffffffd
	.align		4
        /*0020*/ 	.word	0x00000000
	.align		4
        /*0024*/ 	.word	0xfffffffc


//--------------------- .nv.constant4             --------------------------
	.section	.nv.constant4,"a",@progbits
	.align	8
	.align		8
.nv.constant4:
        /*0000*/ 	.dword	vprintf
	.align		8
        /*0008*/ 	.dword	frameCoveredCamera
	.align		8
        /*0010*/ 	.dword	$str
	.align		8
        /*0018*/ 	.dword	$str$1
	.align		8
        /*0020*/ 	.dword	$str$2
	.align		8
        /*0028*/ 	.dword	$str$3


//--------------------- .text._Z22CoveredCameraDetectionPdS_ffS_ --------------------------
	.section	.text._Z22CoveredCameraDetectionPdS_ffS_,"ax",@progbits
	.align	128
        .global         _Z22CoveredCameraDetectionPdS_ffS_
        .type           _Z22CoveredCameraDetectionPdS_ffS_,@function
        .size           _Z22CoveredCameraDetectionPdS_ffS_,(.L_x_6 - _Z22CoveredCameraDetectionPdS_ffS_)
        .other          _Z22CoveredCameraDetectionPdS_ffS_,@"STO_CUDA_ENTRY STV_DEFAULT"
_Z22CoveredCameraDetectionPdS_ffS_:
.text._Z22CoveredCameraDetectionPdS_ffS_:
[----:B------:R-:W0:Y:S08]  /*0000*/  LDC R1, c[0x0][0x37c] ;  /* 0x0000df00ff017b82 */ /* 0x000e300000000800 */
[----:B------:R-:W1:Y:S01]  /*0010*/  LDC.64 R14, c[0x0][0x380] ;  /* 0x0000e000ff0e7b82 */ /* 0x000e620000000a00 */
[----:B------:R-:W1:Y:S01]  /*0020*/  LDCU.64 UR36, c[0x0][0x358] ;  /* 0x00006b00ff2477ac */ /* 0x000e620008000a00 */
[----:B0-----:R-:W-:Y:S01]  /*0030*/  VIADD R1, R1, 0xfffffff8 ;  /* 0xfffffff801017836 */ /* 0x001fe20000000000 */
[----:B------:R-:W0:Y:S01]  /*0040*/  LDCU UR4, c[0x0][0x2f8] ;  /* 0x00005f00ff0477ac */ /* 0x000e220008000800 */
[----:B------:R-:W2:Y:S01]  /*0050*/  LDCU UR5, c[0x0][0x2fc] ;  /* 0x00005f80ff0577ac */ /* 0x000ea20008000800 */
[----:B------:R-:W3:Y:S01]  /*0060*/  LDCU.64 UR6, c[0x4][0x10] ;  /* 0x01000200ff0677ac */ /* 0x000ee20008000a00 */
[----:B-1----:R-:W4:Y:S04]  /*0070*/  LDG.E.64 R8, desc[UR36][R14.64] ;  /* 0x000000240e087981 */ /* 0x002f28000c1e1b00 */
[----:B------:R-:W5:Y:S04]  /*0080*/  LDG.E.64 R18, desc[UR36][R14.64+0x8] ;  /* 0x000008240e127981 */ /* 0x000f68000c1e1b00 */
[----:B------:R-:W2:Y:S04]  /*0090*/  LDG.E.64 R22, desc[UR36][R14.64+0x10] ;  /* 0x000010240e167981 */ /* 0x000ea8000c1e1b00 */
[----:B------:R-:W3:Y:S04]  /*00a0*/  LDG.E.64 R16, desc[UR36][R14.64+0x18] ;  /* 0x000018240e107981 */ /* 0x000ee8000c1e1b00 */
[----:B------:R-:W3:Y:S04]  /*00b0*/  LDG.E.64 R2, desc[UR36][R14.64+0x20] ;  /* 0x000020240e027981 */ /* 0x000ee8000c1e1b00 */
[----:B------:R-:W3:Y:S04]  /*00c0*/  LDG.E.64 R6, desc[UR36][R14.64+0x28] ;  /* 0x000028240e067981 */ /* 0x000ee8000c1e1b00 */
[----:B------:R-:W3:Y:S04]  /*00d0*/  LDG.E.64 R10, desc[UR36][R14.64+0x30] ;  /* 0x000030240e0a7981 */ /* 0x000ee8000c1e1b00 */
[----:B------:R-:W3:Y:S04]  /*00e0*/  LDG.E.64 R4, desc[UR36][R14.64+0x38] ;  /* 0x000038240e047981 */ /* 0x000ee8000c1e1b00 */
[----:B------:R-:W3:Y:S04]  /*00f0*/  LDG.E.64 R20, desc[UR36][R14.64+0x40] ;  /* 0x000040240e147981 */ /* 0x000ee8000c1e1b00 */
[----:B------:R-:W3:Y:S01]  /*0100*/  LDG.E.64 R28, desc[UR36][R14.64+0xa8] ;  /* 0x0000a8240e1c7981 */ /* 0x000ee2000c1e1b00 */
[----:B----4-:R-:W1:Y:S01]  /*0110*/  F2I.F64.TRUNC R26, R8 ;  /* 0x00000008001a7311 */ /* 0x010e62000030d100 */
[----:B------:R-:W-:-:S06]  /*0120*/  DSETP.GT.AND P0, PT, R8, RZ, PT ;  /* 0x000000ff0800722a */ /* 0x000fcc0003f04000 */
[----:B-1----:R-:W-:-:S04]  /*0130*/  SEL R26, R26, RZ, P0 ;  /* 0x000000ff1a1a7207 */ /* 0x002fc80000000000 */
[----:B------:R-:W5:Y:S02]  /*0140*/  I2F.F64 R12, R26 ;  /* 0x0000001a000c7312 */ /* 0x000f640000201c00 */
[----:B-----5:R-:W-:-:S14]  /*0150*/  DSETP.GT.AND P3, PT, R18, R12, PT ;  /* 0x0000000c1200722a */ /* 0x020fdc0003f64000 */
[----:B------:R1:W4:Y:S02]  /*0160*/  @P3 F2I.F64.TRUNC R26, R18 ;  /* 0x00000012001a3311 */ /* 0x000324000030d100 */
[----:B-1----:R-:W5:Y:S06]  /*0170*/  LDG.E.64 R18, desc[UR36][R14.64+0x58] ;  /* 0x000058240e127981 */ /* 0x002f6c000c1e1b00 */
[----:B----4-:R-:W2:Y:S02]  /*0180*/  I2F.F64 R12, R26 ;  /* 0x0000001a000c7312 */ /* 0x010ea40000201c00 */
[----:B--2---:R-:W-:Y:S01]  /*0190*/  DSETP.GT.AND P5, PT, R22, R12, PT ;  /* 0x0000000c1600722a */ /* 0x004fe20003fa4000 */
[----:B------:R-:W2:-:S13]  /*01a0*/  LDG.E.64 R12, desc[UR36][R14.64+0x48] ;  /* 0x000048240e0c7981 */ /* 0x000e9a000c1e1b00 */
[----:B------:R1:W4:Y:S02]  /*01b0*/  @P5 F2I.F64.TRUNC R26, R22 ;  /* 0x00000016001a5311 */ /* 0x000324000030d100 */
[----:B-1----:R-:W5:Y:S06]  /*01c0*/  LDG.E.64 R22, desc[UR36][R14.64+0x60] ;  /* 0x000060240e167981 */ /* 0x002f6c000c1e1b00 */
[----:B----4-:R-:W3:Y:S02]  /*01d0*/  I2F.F64 R8, R26 ;  /* 0x0000001a00087312 */ /* 0x010ee40000201c00 */
[----:B---3--:R-:W-:Y:S01]  /*01e0*/  DSETP.GT.AND P2, PT, R16, R8, PT ;  /* 0x000000081000722a */ /* 0x008fe20003f44000 */
[----:B------:R-:W3:-:S13]  /*01f0*/  LDG.E.64 R8, desc[UR36][R14.64+0x50] ;  /* 0x000050240e087981 */ /* 0x000eda000c1e1b00 */
[----:B------:R1:W4:Y:S02]  /*0200*/  @P2 F2I.F64.TRUNC R26, R16 ;  /* 0x00000010001a2311 */ /* 0x000324000030d100 */
[----:B-1----:R-:W5:Y:S06]  /*0210*/  LDG.E.64 R16, desc[UR36][R14.64+0x68] ;  /* 0x000068240e107981 */ /* 0x002f6c000c1e1b00 */
[----:B----4-:R-:W1:Y:S02]  /*0220*/  I2F.F64 R24, R26 ;  /* 0x0000001a00187312 */ /* 0x010e640000201c00 */
[----:B-1----:R-:W-:-:S14]  /*0230*/  DSETP.GT.AND P4, PT, R2, R24, PT ;  /* 0x000000180200722a */ /* 0x002fdc0003f84000 */
[----:B------:R1:W4:Y:S02]  /*0240*/  @P4 F2I.F64.TRUNC R26, R2 ;  /* 0x00000002001a4311 */ /* 0x000324000030d100 */
[----:B-1----:R-:W5:Y:S06]  /*0250*/  LDG.E.64 R2, desc[UR36][R14.64+0x70] ;  /* 0x000070240e027981 */ /* 0x002f6c000c1e1b00 */
[----:B----4-:R-:W1:Y:S02]  /*0260*/  I2F.F64 R24, R26 ;  /* 0x0000001a00187312 */ /* 0x010e640000201c00 */
[----:B-1----:R-:W-:-:S14]  /*0270*/  DSETP.GT.AND P0, PT, R6, R24, PT ;  /* 0x000000180600722a */ /* 0x002fdc0003f04000 */
[----:B------:R1:W4:Y:S01]  /*0280*/  @P0 F2I.F64.TRUNC R26, R6 ;  /* 0x00000006001a0311 */ /* 0x000322000030d100 */
[----:B------:R-:W-:Y:S01]  /*0290*/  SEL R0, RZ, 0x1, !P3 ;  /* 0x00000001ff007807 */ /* 0x000fe20005800000 */
[----:B-1----:R-:W5:Y:S06]  /*02a0*/  LDG.E.64 R6, desc[UR36][R14.64+0x78] ;  /* 0x000078240e067981 */ /* 0x002f6c000c1e1b00 */
[----:B----4-:R-:W1:Y:S02]  /*02b0*/  I2F.F64 R24, R26 ;  /* 0x0000001a00187312 */ /* 0x010e640000201c00 */
[----:B-1----:R-:W-:-:S14]  /*02c0*/  DSETP.GT.AND P1, PT, R10, R24, PT ;  /* 0x000000180a00722a */ /* 0x002fdc0003f24000 */
[----:B------:R1:W4:Y:S01]  /*02d0*/  @P1 F2I.F64.TRUNC R26, R10 ;  /* 0x0000000a001a1311 */ /* 0x000322000030d100 */
[----:B------:R-:W-:Y:S01]  /*02e0*/  SEL R0, R0, 0x2, !P5 ;  /* 0x0000000200007807 */ /* 0x000fe20006800000 */
[----:B-1----:R-:W5:Y:S06]  /*02f0*/  LDG.E.64 R10, desc[UR36][R14.64+0x80] ;  /* 0x000080240e0a7981 */ /* 0x002f6c000c1e1b00 */
[----:B----4-:R-:W1:Y:S02]  /*0300*/  I2F.F64 R24, R26 ;  /* 0x0000001a00187312 */ /* 0x010e640000201c00 */
[----:B-1----:R-:W-:-:S14]  /*0310*/  DSETP.GT.AND P6, PT, R4, R24, PT ;  /* 0x000000180400722a */ /* 0x002fdc0003fc4000 */
[----:B------:R-:W1:Y:S08]  /*0320*/  @P6 F2I.F64.TRUNC R26, R4 ;  /* 0x00000004001a6311 */ /* 0x000e70000030d100 */
[----:B-1----:R-:W1:Y:S02]  /*0330*/  I2F.F64 R24, R26 ;  /* 0x0000001a00187312 */ /* 0x002e640000201c00 */
[----:B-1----:R-:W-:-:S14]  /*0340*/  DSETP.GT.AND P3, PT, R20, R24, PT ;  /* 0x000000181400722a */ /* 0x002fdc0003f64000 */
[----:B------:R-:W1:Y:S08]  /*0350*/  @P3 F2I.F64.TRUNC R26, R20 ;  /* 0x00000014001a3311 */ /* 0x000e70000030d100 */
[----:B-1----:R-:W2:Y:S02]  /*0360*/  I2F.F64 R24, R26 ;  /* 0x0000001a00187312 */ /* 0x002ea40000201c00 */
[----:B--2---:R-:W-:Y:S01]  /*0370*/  DSETP.GT.AND P5, PT, R12, R24, PT ;  /* 0x000000180c00722a */ /* 0x004fe20003fa4000 */
[----:B------:R-:W-:Y:S01]  /*0380*/  SEL R0, R0, 0x3, !P2 ;  /* 0x0000000300007807 */ /* 0x000fe20005000000 */
[----:B------:R-:W2:-:S12]  /*0390*/  LDG.E.64 R24, desc[UR36][R14.64+0xb0] ;  /* 0x0000b0240e187981 */ /* 0x000e98000c1e1b00 */
[----:B------:R-:W1:Y:S08]  /*03a0*/  @P5 F2I.F64.TRUNC R26, R12 ;  /* 0x0000000c001a5311 */ /* 0x000e70000030d100 */
[----:B-1----:R-:W3:Y:S02]  /*03b0*/  I2F.F64 R4, R26 ;  /* 0x0000001a00047312 */ /* 0x002ee40000201c00 */
[----:B---3--:R-:W-:Y:S01]  /*03c0*/  DSETP.GT.AND P2, PT, R8, R4, PT ;  /* 0x000000040800722a */ /* 0x008fe20003f44000 */
[----:B------:R-:W3:-:S13]  /*03d0*/  LDG.E.64 R4, desc[UR36][R14.64+0x88] ;  /* 0x000088240e047981 */ /* 0x000eda000c1e1b00 */
[----:B------:R-:W1:Y:S01]  /*03e0*/  @P2 F2I.F64.TRUNC R26, R8 ;  /* 0x00000008001a2311 */ /* 0x000e62000030d100 */
[----:B------:R-:W-:-:S07]  /*03f0*/  SEL R0, R0, 0x4, !P4 ;  /* 0x0000000400007807 */ /* 0x000fce0006000000 */
[----:B-1----:R-:W5:Y:S02]  /*0400*/  I2F.F64 R20, R26 ;  /* 0x0000001a00147312 */ /* 0x002f640000201c00 */
[----:B-----5:R-:W-:Y:S01]  /*0410*/  DSETP.GT.AND P4, PT, R18, R20, PT ;  /* 0x000000141200722a */ /* 0x020fe20003f84000 */
[----:B------:R-:W4:-:S13]  /*0420*/  LDG.E.64 R20, desc[UR36][R14.64+0x90] ;  /* 0x000090240e147981 */ /* 0x000f1a000c1e1b00 */
[----:B------:R-:W1:Y:S01]  /*0430*/  @P4 F2I.F64.TRUNC R26, R18 ;  /* 0x00000012001a4311 */ /* 0x000e62000030d100 */
[----:B------:R-:W-:-:S07]  /*0440*/  SEL R0, R0, 0x5, !P0 ;  /* 0x0000000500007807 */ /* 0x000fce0004000000 */
[----:B-1----:R-:W1:Y:S02]  /*0450*/  I2F.F64 R12, R26 ;  /* 0x0000001a000c7312 */ /* 0x002e640000201c00 */
[----:B-1----:R-:W-:Y:S01]  /*0460*/  DSETP.GT.AND P0, PT, R22, R12, PT ;  /* 0x0000000c1600722a */ /* 0x002fe20003f04000 */
[----:B------:R-:W5:-:S13]  /*0470*/  LDG.E.64 R12, desc[UR36][R14.64+0x98] ;  /* 0x000098240e0c7981 */ /* 0x000f5a000c1e1b00 */
[----:B------:R-:W1:Y:S01]  /*0480*/  @P0 F2I.F64.TRUNC R26, R22 ;  /* 0x00000016001a0311 */ /* 0x000e62000030d100 */
[----:B------:R-:W-:-:S07]  /*0490*/  SEL R0, R0, 0x6, !P1 ;  /* 0x0000000600007807 */ /* 0x000fce0004800000 */
[----:B-1----:R-:W1:Y:S02]  /*04a0*/  I2F.F64 R8, R26 ;  /* 0x0000001a00087312 */ /* 0x002e640000201c00 */
[----:B-1----:R-:W-:Y:S01]  /*04b0*/  DSETP.GT.AND P1, PT, R16, R8, PT ;  /* 0x000000081000722a */ /* 0x002fe20003f24000 */
[----:B------:R-:W2:-:S13]  /*04c0*/  LDG.E.64 R8, desc[UR36][R14.64+0xa0] ;  /* 0x0000a0240e087981 */ /* 0x000e9a000c1e1b00 */
[----:B------:R-:W1:Y:S01]  /*04d0*/  @P1 F2I.F64.TRUNC R26, R16 ;  /* 0x00000010001a1311 */ /* 0x000e62000030d100 */
[----:B------:R-:W-:-:S07]  /*04e0*/  SEL R0, R0, 0x7, !P6 ;  /* 0x0000000700007807 */ /* 0x000fce0007000000 */
[----:B-1----:R-:W1:Y:S02]  /*04f0*/  I2F.F64 R18, R26 ;  /* 0x0000001a00127312 */ /* 0x002e640000201c00 */
[----:B-1----:R-:W-:-:S14]  /*0500*/  DSETP.GT.AND P6, PT, R2, R18, PT ;  /* 0x000000120200722a */ /* 0x002fdc0003fc4000 */
[----:B------:R1:W0:Y:S01]  /*0510*/  @P6 F2I.F64.TRUNC R26, R2 ;  /* 0x00000002001a6311 */ /* 0x000222000030d100 */
[----:B------:R-:W-:Y:S01]  /*0520*/  SEL R0, R0, 0x8, !P3 ;  /* 0x0000000800007807 */ /* 0x000fe20005800000 */
[----:B-1----:R-:W2:Y:S06]  /*0530*/  LDG.E.64 R2, desc[UR36][R14.64+0xb8] ;  /* 0x0000b8240e027981 */ /* 0x002eac000c1e1b00 */
[----:B0-----:R-:W0:Y:S02]  /*0540*/  I2F.F64 R18, R26 ;  /* 0x0000001a00127312 */ /* 0x001e240000201c00 */
[----:B0-----:R-:W-:Y:S01]  /*0550*/  DSETP.GT.AND P3, PT, R6, R18, PT ;  /* 0x000000120600722a */ /* 0x001fe20003f64000 */
[----:B------:R-:W0:-:S13]  /*0560*/  LDC.64 R18, c[0x0][0x388] ;  /* 0x0000e200ff127b82 */ /* 0x000e1a0000000a00 */
[----:B------:R0:W1:Y:S01]  /*0570*/  @P3 F2I.F64.TRUNC R26, R6 ;  /* 0x00000006001a3311 */ /* 0x000062000030d100 */
[----:B------:R-:W-:Y:S01]  /*0580*/  SEL R0, R0, 0x9, !P5 ;  /* 0x0000000900007807 */ /* 0x000fe20006800000 */
[----:B0-----:R-:W2:Y:S06]  /*0590*/  LDG.E.64 R6, desc[UR36][R18.64+0x8] ;  /* 0x0000082412067981 */ /* 0x001eac000c1e1b00 */
[----:B-1----:R-:W0:Y:S02]  /*05a0*/  I2F.F64 R16, R26 ;  /* 0x0000001a00107312 */ /* 0x002e240000201c00 */
[----:B0-----:R-:W-:Y:S01]  /*05b0*/  DSETP.GT.AND P5, PT, R10, R16, PT ;  /* 0x000000100a00722a */ /* 0x001fe20003fa4000 */
[----:B------:R-:W2:-:S13]  /*05c0*/  LDG.E.64 R16, desc[UR36][R18.64] ;  /* 0x0000002412107981 */ /* 0x000e9a000c1e1b00 */
[----:B------:R0:W1:Y:S01]  /*05d0*/  @P5 F2I.F64.TRUNC R26, R10 ;  /* 0x0000000a001a5311 */ /* 0x000062000030d100 */
[----:B------:R-:W-:Y:S01]  /*05e0*/  SEL R0, R0, 0xa, !P2 ;  /* 0x0000000a00007807 */ /* 0x000fe20005000000 */
[----:B0-----:R-:W2:Y:S06]  /*05f0*/  LDG.E.64 R10, desc[UR36][R18.64+0x10] ;  /* 0x00001024120a7981 */ /* 0x001eac000c1e1b00 */
[----:B-1----:R-:W3:Y:S02]  /*0600*/  I2F.F64 R22, R26 ;  /* 0x0000001a00167312 */ /* 0x002ee40000201c00 */
[----:B---3--:R-:W-:Y:S01]  /*0610*/  DSETP.GT.AND P2, PT, R4, R22, PT ;  /* 0x000000160400722a */ /* 0x008fe20003f44000 */
[----:B------:R-:W3:-:S13]  /*0620*/  LDG.E.64 R22, desc[UR36][R14.64+0xc0] ;  /* 0x0000c0240e167981 */ /* 0x000eda000c1e1b00 */
[----:B------:R-:W0:Y:S01]  /*0630*/  @P2 F2I.F64.TRUNC R26, R4 ;  /* 0x00000004001a2311 */ /* 0x000e22000030d100 */
[----:B------:R-:W-:-:S07]  /*0640*/  SEL R0, R0, 0xb, !P4 ;  /* 0x0000000b00007807 */ /* 0x000fce0006000000 */
[----:B0-----:R-:W4:Y:S02]  /*0650*/  I2F.F64 R4, R26 ;  /* 0x0000001a00047312 */ /* 0x001f240000201c00 */
[----:B----4-:R-:W-:-:S14]  /*0660*/  DSETP.GT.AND P4, PT, R20, R4, PT ;  /* 0x000000041400722a */ /* 0x010fdc0003f84000 */
[----:B------:R0:W1:Y:S01]  /*0670*/  @P4 F2I.F64.TRUNC R26, R20 ;  /* 0x00000014001a4311 */ /* 0x000062000030d100 */
[----:B------:R-:W-:Y:S01]  /*0680*/  SEL R0, R0, 0xc, !P0 ;  /* 0x0000000c00007807 */ /* 0x000fe20004000000 */
[----:B0-----:R-:W4:Y:S06]  /*0690*/  LDG.E.64 R20, desc[UR36][R18.64+0x18] ;  /* 0x0000182412147981 */ /* 0x001f2c000c1e1b00 */
[----:B-1----:R-:W5:Y:S02]  /*06a0*/  I2F.F64 R4, R26 ;  /* 0x0000001a00047312 */ /* 0x002f640000201c00 */
[----:B-----5:R-:W-:-:S14]  /*06b0*/  DSETP.GT.AND P0, PT, R12, R4, PT ;  /* 0x000000040c00722a */ /* 0x020fdc0003f04000 */
[----:B------:R0:W1:Y:S01]  /*06c0*/  @P0 F2I.F64.TRUNC R26, R12 ;  /* 0x0000000c001a0311 */ /* 0x000062000030d100 */
[----:B------:R-:W-:Y:S01]  /*06d0*/  SEL R0, R0, 0xd, !P1 ;  /* 0x0000000d00007807 */ /* 0x000fe20004800000 */
[----:B0-----:R-:W5:Y:S06]  /*06e0*/  LDG.E.64 R12, desc[UR36][R18.64+0x20] ;  /* 0x00002024120c7981 */ /* 0x001f6c000c1e1b00 */
[----:B-1----:R-:W2:Y:S02]  /*06f0*/  I2F.F64 R4, R26 ;  /* 0x0000001a00047312 */ /* 0x002ea40000201c00 */
[----:B--2---:R-:W-:Y:S01]  /*0700*/  DSETP.GT.AND P1, PT, R8, R4, PT ;  /* 0x000000040800722a */ /* 0x004fe20003f24000 */
[----:B------:R-:W2:-:S13]  /*0710*/  LDG.E.64 R4, desc[UR36][R14.64+0xc8] ;  /* 0x0000c8240e047981 */ /* 0x000e9a000c1e1b00 */
[----:B------:R-:W0:Y:S01]  /*0720*/  @P1 F2I.F64.TRUNC R26, R8 ;  /* 0x00000008001a1311 */ /* 0x000e22000030d100 */
[----:B------:R-:W-:-:S07]  /*0730*/  SEL R0, R0, 0xe, !P6 ;  /* 0x0000000e00007807 */ /* 0x000fce0007000000 */
[----:B0-----:R-:W0:Y:S02]  /*0740*/  I2F.F64 R8, R26 ;  /* 0x0000001a00087312 */ /* 0x001e240000201c00 */
[----:B0-----:R-:W-:-:S14]  /*0750*/  DSETP.GT.AND P6, PT, R28, R8, PT ;  /* 0x000000081c00722a */ /* 0x001fdc0003fc4000 */
[----:B------:R-:W0:Y:S01]  /*0760*/  @P6 F2I.F64.TRUNC R26, R28 ;  /* 0x0000001c001a6311 */ /* 0x000e22000030d100 */
[----:B------:R-:W-:-:S07]  /*0770*/  SEL R0, R0, 0xf, !P3 ;  /* 0x0000000f00007807 */ /* 0x000fce0005800000 */
[----:B0-----:R-:W0:Y:S02]  /*0780*/  I2F.F64 R8, R26 ;  /* 0x0000001a00087312 */ /* 0x001e240000201c00 */
[----:B0-----:R-:W-:Y:S01]  /*0790*/  DSETP.GT.AND P3, PT, R24, R8, PT ;  /* 0x000000081800722a */ /* 0x001fe20003f64000 */
[----:B------:R-:W5:Y:S01]  /*07a0*/  LDG.E.64 R8, desc[UR36][R14.64+0xd0] ;  /* 0x0000d0240e087981 */ /* 0x000f62000c1e1b00 */
[----:B------:R-:W-:-:S12]  /*07b0*/  SEL R27, R0, 0x10, !P5 ;  /* 0x00000010001b7807 */ /* 0x000fd80006800000 */
[----:B------:R-:W0:Y:S08]  /*07c0*/  @P3 F2I.F64.TRUNC R26, R24 ;  /* 0x00000018001a3311 */ /* 0x000e30000030d100 */
[----:B------:R-:W1:Y:S01]  /*07d0*/  F2I.F64.TRUNC R24, R16 ;  /* 0x0000001000187311 */ /* 0x000e62000030d100 */
[----:B------:R-:W-:-:S07]  /*07e0*/  DSETP.GT.AND P5, PT, R16, RZ, PT ;  /* 0x000000ff1000722a */ /* 0x000fce0003fa4000 */
[----:B0-----:R-:W0:Y:S01]  /*07f0*/  I2F.F64 R16, R26 ;  /* 0x0000001a00107312 */ /* 0x001e220000201c00 */
[----:B-1----:R-:W-:Y:S02]  /*0800*/  SEL R0, R24, RZ, P5 ;  /* 0x000000ff18007207 */ /* 0x002fe40002800000 */
[----:B------:R-:W5:Y:S05]  /*0810*/  LDG.E.64 R24, desc[UR36][R18.64+0x28] ;  /* 0x0000282412187981 */ /* 0x000f6a000c1e1b00 */
[----:B------:R-:W1:Y:S01]  /*0820*/  I2F.F64 R28, R0 ;  /* 0x00000000001c7312 */ /* 0x000e620000201c00 */
[----:B0-----:R-:W-:Y:S01]  /*0830*/  DSETP.GT.AND P5, PT, R2, R16, PT ;  /* 0x000000100200722a */ /* 0x001fe20003fa4000 */
[----:B------:R-:W-:Y:S01]  /*0840*/  SEL R27, R27, 0x11, !P2 ;  /* 0x000000111b1b7807 */ /* 0x000fe20005000000 */
[----:B-1----:R-:W-:-:S12]  /*0850*/  DSETP.GT.AND P2, PT, R6, R28, PT ;  /* 0x0000001c0600722a */ /* 0x002fd80003f44000 */
[----:B------:R0:W1:Y:S01]  /*0860*/  @P5 F2I.F64.TRUNC R26, R2 ;  /* 0x00000002001a5311 */ /* 0x000062000030d100 */
[----:B------:R-:W-:Y:S01]  /*0870*/  SEL R27, R27, 0x12, !P4 ;  /* 0x000000121b1b7807 */ /* 0x000fe20006000000 */
[----:B------:R-:W5:Y:S04]  /*0880*/  LDG.E.64 R28, desc[UR36][R14.64+0xd8] ;  /* 0x0000d8240e1c7981 */ /* 0x000f68000c1e1b00 */
[----:B0-----:R-:W5:Y:S02]  /*0890*/  LDG.E.64 R2, desc[UR36][R18.64+0x30] ;  /* 0x0000302412027981 */ /* 0x001f64000c1e1b00 */
[----:B------:R-:W-:Y:S08]  /*08a0*/  @P2 F2I.F64.TRUNC R0, R6 ;  /* 0x0000000600002311 */ /* 0x000ff0000030d100 */
[----:B-1----:R-:W3:Y:S02]  /*08b0*/  I2F.F64 R16, R26 ;  /* 0x0000001a00107312 */ /* 0x002ee40000201c00 */
[----:B---3--:R-:W-:-:S06]  /*08c0*/  DSETP.GT.AND P4, PT, R22, R16, PT ;  /* 0x000000101600722a */ /* 0x008fcc0003f84000 */
[----:B------:R-:W0:Y:S01]  /*08d0*/  I2F.F64 R16, R0 ;  /* 0x0000000000107312 */ /* 0x000e220000201c00 */
[----:B------:R-:W-:Y:S01]  /*08e0*/  SEL R27, R27, 0x13, !P0 ;  /* 0x000000131b1b7807 */ /* 0x000fe20004000000 */
[----:B0-----:R-:W-:Y:S01]  /*08f0*/  DSETP.GT.AND P0, PT, R10, R16, PT ;  /* 0x000000100a00722a */ /* 0x001fe20003f04000 */
[----:B------:R-:W3:-:S13]  /*0900*/  LDG.E.64 R16, desc[UR36][R14.64+0xe0] ;  /* 0x0000e0240e107981 */ /* 0x000eda000c1e1b00 */
[----:B------:R-:W0:Y:S01]  /*0910*/  @P0 F2I.F64.TRUNC R0, R10 ;  /* 0x0000000a00000311 */ /* 0x000e22000030d100 */
[----:B------:R-:W-:-:S07]  /*0920*/  SEL R27, R27, 0x14, !P1 ;  /* 0x000000141b1b7807 */ /* 0x000fce0004800000 */
[----:B0-----:R-:W4:Y:S02]  /*0930*/  I2F.F64 R6, R0 ;  /* 0x0000000000067312 */ /* 0x001f240000201c00 */
[----:B----4-:R-:W-:Y:S01]  /*0940*/  DSETP.GT.AND P1, PT, R20, R6, PT ;  /* 0x000000061400722a */ /* 0x010fe20003f24000 */
[----:B------:R-:W4:Y:S05]  /*0950*/  LDG.E.64 R6, desc[UR36][R18.64+0x38] ;  /* 0x0000382412067981 */ /* 0x000f2a000c1e1b00 */
[----:B------:R-:W0:Y:S01]  /*0960*/  @P4 F2I.F64.TRUNC R26, R22 ;  /* 0x00000016001a4311 */ /* 0x000e22000030d100 */
[----:B------:R-:W-:-:S07]  /*0970*/  SEL R27, R27, 0x15, !P6 ;  /* 0x000000151b1b7807 */ /* 0x000fce0007000000 */
[----:B0-----:R-:W2:Y:S08]  /*0980*/  I2F.F64 R10, R26 ;  /* 0x0000001a000a7312 */ /* 0x001eb00000201c00 */
[----:B------:R-:W0:Y:S01]  /*0990*/  @P1 F2I.F64.TRUNC R0, R20 ;  /* 0x0000001400001311 */ /* 0x000e22000030d100 */
[----:B--2---:R-:W-:Y:S01]  /*09a0*/  DSETP.GT.AND P6, PT, R4, R10, PT ;  /* 0x0000000a0400722a */ /* 0x004fe20003fc4000 */
[----:B------:R-:W2:Y:S06]  /*09b0*/  LDG.E.64 R10, desc[UR36][R18.64+0x40] ;  /* 0x00004024120a7981 */ /* 0x000eac000c1e1b00 */
[----:B0-----:R-:W5:Y:S01]  /*09c0*/  I2F.F64 R22, R0 ;  /* 0x0000000000167312 */ /* 0x001f620000201c00 */
[----:B------:R-:W-:Y:S01]  /*09d0*/  SEL R27, R27, 0x16, !P3 ;  /* 0x000000161b1b7807 */ /* 0x000fe20005800000 */
[----:B-----5:R-:W-:Y:S01]  /*09e0*/  DSETP.GT.AND P3, PT, R12, R22, PT ;  /* 0x000000160c00722a */ /* 0x020fe20003f64000 */
[----:B------:R-:W5:Y:S05]  /*09f0*/  LDG.E.64 R22, desc[UR36][R18.64+0x48] ;  /* 0x0000482412167981 */ /* 0x000f6a000c1e1b00 */
[----:B------:R-:W0:Y:S01]  /*0a00*/  @P6 F2I.F64.TRUNC R26, R4 ;  /* 0x00000004001a6311 */ /* 0x000e22000030d100 */
[----:B------:R-:W-:-:S07]  /*0a10*/  SEL R27, R27, 0x17, !P5 ;  /* 0x000000171b1b7807 */ /* 0x000fce0006800000 */
[----:B0-----:R-:W-:Y:S08]  /*0a20*/  I2F.F64 R20, R26 ;  /* 0x0000001a00147312 */ /* 0x001ff00000201c00 */
[----:B------:R-:W0:Y:S01]  /*0a30*/  @P3 F2I.F64.TRUNC R0, R12 ;  /* 0x0000000c00003311 */ /* 0x000e22000030d100 */
[----:B------:R-:W-:-:S07]  /*0a40*/  SEL R27, R27, 0x18, !P4 ;  /* 0x000000181b1b7807 */ /* 0x000fce0006000000 */
[----:B0-----:R-:W0:Y:S01]  /*0a50*/  I2F.F64 R4, R0 ;  /* 0x0000000000047312 */ /* 0x001e220000201c00 */
[----:B------:R-:W-:Y:S01]  /*0a60*/  DSETP.GT.AND P5, PT, R8, R20, PT ;  /* 0x000000140800722a */ /* 0x000fe20003fa4000 */
[----:B------:R-:W5:-:S13]  /*0a70*/  LDG.E.64 R20, desc[UR36][R18.64+0x50] ;  /* 0x0000502412147981 */ /* 0x000f5a000c1e1b00 */
[----:B------:R1:W0:Y:S02]  /*0a80*/  @P5 F2I.F64.TRUNC R26, R8 ;  /* 0x00000008001a5311 */ /* 0x000224000030d100 */
[----:B-1----:R-:W5:Y:S01]  /*0a90*/  LDG.E.64 R8, desc[UR36][R18.64+0x60] ;  /* 0x0000602412087981 */ /* 0x002f62000c1e1b00 */
[----:B0-----:R-:W-:-:S03]  /*0aa0*/  DSETP.GT.AND P4, PT, R24, R4, PT ;  /* 0x000000041800722a */ /* 0x001fc60003f84000 */
[----:B------:R-:W5:Y:S02]  /*0ab0*/  LDG.E.64 R4, desc[UR36][R18.64+0x58] ;  /* 0x0000582412047981 */ /* 0x000f64000c1e1b00 */
[----:B------:R-:W0:Y:S09]  /*0ac0*/  I2F.F64 R12, R26 ;  /* 0x0000001a000c7312 */ /* 0x000e320000201c00 */
[----:B------:R-:W1:Y:S01]  /*0ad0*/  @P4 F2I.F64.TRUNC R0, R24 ;  /* 0x0000001800004311 */ /* 0x000e62000030d100 */
[----:B------:R-:W-:Y:S01]  /*0ae0*/  SEL R27, R27, 0x19, !P6 ;  /* 0x000000191b1b7807 */ /* 0x000fe20007000000 */
[----:B0-----:R-:W-:-:S06]  /*0af0*/  DSETP.GT.AND P6, PT, R28, R12, PT ;  /* 0x0000000c1c00722a */ /* 0x001fcc0003fc4000 */
[----:B-1----:R-:W0:Y:S01]  /*0b00*/  I2F.F64 R12, R0 ;  /* 0x00000000000c7312 */ /* 0x002e220000201c00 */
[----:B------:R-:W-:-:S07]  /*0b10*/  SEL R27, R27, 0x1a, !P5 ;  /* 0x0000001a1b1b7807 */ /* 0x000fce0006800000 */
[----:B------:R-:W1:Y:S01]  /*0b20*/  @P6 F2I.F64.TRUNC R26, R28 ;  /* 0x0000001c001a6311 */ /* 0x000e62000030d100 */
[----:B0-----:R-:W-:Y:S01]  /*0b30*/  DSETP.GT.AND P5, PT, R2, R12, PT ;  /* 0x0000000c0200722a */ /* 0x001fe20003fa4000 */
[----:B------:R-:W5:Y:S06]  /*0b40*/  LDG.E.64 R12, desc[UR36][R18.64+0x68] ;  /* 0x00006824120c7981 */ /* 0x000f6c000c1e1b00 */
[----:B-1----:R-:W3:Y:S08]  /*0b50*/  I2F.F64 R24, R26 ;  /* 0x0000001a00187312 */ /* 0x002ef00000201c00 */
[----:B------:R-:W0:Y:S01]  /*0b60*/  @P5 F2I.F64.TRUNC R0, R2 ;  /* 0x0000000200005311 */ /* 0x000e22000030d100 */
[----:B------:R-:W-:Y:S01]  /*0b70*/  SEL R27, R27, 0x1b, !P6 ;  /* 0x0000001b1b1b7807 */ /* 0x000fe20007000000 */
[----:B---3--:R-:W-:-:S06]  /*0b80*/  DSETP.GT.AND P6, PT, R16, R24, PT ;  /* 0x000000181000722a */ /* 0x008fcc0003fc4000 */
[----:B0-----:R-:W4:Y:S01]  /*0b90*/  I2F.F64 R24, R0 ;  /* 0x0000000000187312 */ /* 0x001f220000201c00 */
[----:B------:R-:W-:-:S07]  /*0ba0*/  SEL R3, R27, 0x1c, !P6 ;  /* 0x0000001c1b037807 */ /* 0x000fce0007000000 */
[----:B------:R0:W-:Y:S01]  /*0bb0*/  @P6 F2I.F64.TRUNC R26, R16 ;  /* 0x00000010001a6311 */ /* 0x0001e2000030d100 */
[----:B------:R-:W-:Y:S01]  /*0bc0*/  SEL R2, RZ, 0x1, !P2 ;  /* 0x00000001ff027807 */ /* 0x000fe20005000000 */
[----:B0-----:R-:W3:Y:S01]  /*0bd0*/  LDG.E.64 R16, desc[UR36][R18.64+0x80] ;  /* 0x0000802412107981 */ /* 0x001ee2000c1e1b00 */
[----:B----4-:R-:W-:-:S03]  /*0be0*/  DSETP.GT.AND P6, PT, R6, R24, PT ;  /* 0x000000180600722a */ /* 0x010fc60003fc4000 */
[----:B------:R-:W4:Y:S11]  /*0bf0*/  LDG.E.64 R24, desc[UR36][R18.64+0x70] ;  /* 0x0000702412187981 */ /* 0x000f36000c1e1b00 */
[----:B------:R-:W0:Y:S08]  /*0c00*/  @P6 F2I.F64.TRUNC R0, R6 ;  /* 0x0000000600006311 */ /* 0x000e30000030d100 */
[----:B0-----:R-:W2:Y:S02]  /*0c10*/  I2F.F64 R28, R0 ;  /* 0x00000000001c7312 */ /* 0x001ea40000201c00 */
[----:B--2---:R-:W-:Y:S01]  /*0c20*/  DSETP.GT.AND P2, PT, R10, R28, PT ;  /* 0x0000001c0a00722a */ /* 0x004fe20003f44000 */
[----:B------:R-:W2:-:S13]  /*0c30*/  LDG.E.64 R28, desc[UR36][R18.64+0x78] ;  /* 0x00007824121c7981 */ /* 0x000e9a000c1e1b00 */
[----:B------:R-:W0:Y:S01]  /*0c40*/  @P2 F2I.F64.TRUNC R0, R10 ;  /* 0x0000000a00002311 */ /* 0x000e22000030d100 */
[----:B------:R-:W-:-:S07]  /*0c50*/  SEL R2, R2, 0x2, !P0 ;  /* 0x0000000202027807 */ /* 0x000fce0004000000 */
[----:B0-----:R-:W5:Y:S02]  /*0c60*/  I2F.F64 R6, R0 ;  /* 0x0000000000067312 */ /* 0x001f640000201c00 */
[----:B-----5:R-:W-:-:S14]  /*0c70*/  DSETP.GT.AND P0, PT, R22, R6, PT ;  /* 0x000000061600722a */ /* 0x020fdc0003f04000 */
[----:B------:R-:W0:Y:S01]  /*0c80*/  @P0 F2I.F64.TRUNC R0, R22 ;  /* 0x0000001600000311 */ /* 0x000e22000030d100 */
[----:B------:R-:W-:-:S07]  /*0c90*/  SEL R2, R2, 0x3, !P1 ;  /* 0x0000000302027807 */ /* 0x000fce0004800000 */
[----:B0-----:R-:W0:Y:S02]  /*0ca0*/  I2F.F64 R6, R0 ;  /* 0x0000000000067312 */ /* 0x001e240000201c00 */
[----:B0-----:R-:W-:Y:S01]  /*0cb0*/  DSETP.GT.AND P1, PT, R20, R6, PT ;  /* 0x000000061400722a */ /* 0x001fe20003f24000 */
[----:B------:R-:W5:-:S13]  /*0cc0*/  LDG.E.64 R6, desc[UR36][R18.64+0x88] ;  /* 0x0000882412067981 */ /* 0x000f5a000c1e1b00 */
        /* <DEDUP_REMOVED lines=17> */
[----:B0-----:R-:W4:Y:S02]  /*0de0*/  I2F.F64 R4, R0 ;  /* 0x0000000000047312 */ /* 0x001f240000201c00 */
[----:B----4-:R-:W-:Y:S01]  /*0df0*/  DSETP.GT.AND P6, PT, R24, R4, PT ;  /* 0x000000041800722a */ /* 0x010fe20003fc4000 */
[----:B------:R-:W4:-:S13]  /*0e00*/  LDG.E.64 R4, desc[UR36][R18.64+0xa8] ;  /* 0x0000a82412047981 */ /* 0x000f1a000c1e1b00 */
[----:B------:R-:W0:Y:S01]  /*0e10*/  @P6 F2I.F64.TRUNC R0, R24 ;  /* 0x0000001800006311 */ /* 0x000e22000030d100 */
[----:B------:R-:W-:-:S07]  /*0e20*/  SEL R2, R2, 0x8, !P2 ;  /* 0x0000000802027807 */ /* 0x000fce0005000000 */
[----:B0-----:R-:W2:Y:S02]  /*0e30*/  I2F.F64 R8, R0 ;  /* 0x0000000000087312 */ /* 0x001ea40000201c00 */
[----:B--2---:R-:W-:Y:S01]  /*0e40*/  DSETP.GT.AND P2, PT, R28, R8, PT ;  /* 0x000000081c00722a */ /* 0x004fe20003f44000 */
[----:B------:R-:W2:-:S13]  /*0e50*/  LDG.E.64 R8, desc[UR36][R18.64+0xb0] ;  /* 0x0000b02412087981 */ /* 0x000e9a000c1e1b00 */
[----:B------:R-:W0:Y:S01]  /*0e60*/  @P2 F2I.F64.TRUNC R0, R28 ;  /* 0x0000001c00002311 */ /* 0x000e22000030d100 */
[----:B------:R-:W-:-:S07]  /*0e70*/  SEL R2, R2, 0x9, !P0 ;  /* 0x0000000902027807 */ /* 0x000fce0004000000 */
[----:B0-----:R-:W3:Y:S02]  /*0e80*/  I2F.F64 R12, R0 ;  /* 0x00000000000c7312 */ /* 0x001ee40000201c00 */
[----:B---3--:R-:W-:Y:S01]  /*0e90*/  DSETP.GT.AND P0, PT, R16, R12, PT ;  /* 0x0000000c1000722a */ /* 0x008fe20003f04000 */
[----:B------:R-:W3:-:S13]  /*0ea0*/  LDG.E.64 R12, desc[UR36][R18.64+0xb8] ;  /* 0x0000b824120c7981 */ /* 0x000eda000c1e1b00 */
[----:B------:R-:W0:Y:S01]  /*0eb0*/  @P0 F2I.F64.TRUNC R0, R16 ;  /* 0x0000001000000311 */ /* 0x000e22000030d100 */
[----:B------:R-:W-:-:S07]  /*0ec0*/  SEL R2, R2, 0xa, !P1 ;  /* 0x0000000a02027807 */ /* 0x000fce0004800000 */
[----:B0-----:R-:W5:Y:S02]  /*0ed0*/  I2F.F64 R24, R0 ;  /* 0x0000000000187312 */ /* 0x001f640000201c00 */
[----:B-----5:R-:W-:Y:S01]  /*0ee0*/  DSETP.GT.AND P1, PT, R6, R24, PT ;  /* 0x000000180600722a */ /* 0x020fe20003f24000 */
        /* <DEDUP_REMOVED lines=24> */
[----:B--2---:R-:W-:-:S14]  /*1070*/  DSETP.GT.AND P2, PT, R8, R22, PT ;  /* 0x000000160800722a */ /* 0x004fdc0003f44000 */
[----:B------:R-:W0:Y:S01]  /*1080*/  @P2 F2I.F64.TRUNC R0, R8 ;  /* 0x0000000800002311 */ /* 0x000e22000030d100 */
[----:B------:R-:W-:-:S07]  /*1090*/  SEL R2, R2, 0x10, !P0 ;  /* 0x0000001002027807 */ /* 0x000fce0004000000 */
[----:B0-----:R-:W3:Y:S02]  /*10a0*/  I2F.F64 R22, R0 ;  /* 0x0000000000167312 */ /* 0x001ee40000201c00 */
[----:B---3--:R-:W-:Y:S01]  /*10b0*/  DSETP.GT.AND P0, PT, R12, R22, PT ;  /* 0x000000160c00722a */ /* 0x008fe20003f04000 */
[----:B------:R-:W-:Y:S01]  /*10c0*/  SEL R2, R2, 0x11, !P1 ;  /* 0x0000001102027807 */ /* 0x000fe20004800000 */
[----:B------:R-:W2:-:S12]  /*10d0*/  LDG.E.64 R22, desc[UR36][R14.64+0xe8] ;  /* 0x0000e8240e167981 */ /* 0x000e98000c1e1b00 */
[----:B------:R-:W0:Y:S08]  /*10e0*/  @P0 F2I.F64.TRUNC R0, R12 ;  /* 0x0000000c00000311 */ /* 0x000e30000030d100 */
[----:B0-----:R-:W5:Y:S02]  /*10f0*/  I2F.F64 R20, R0 ;  /* 0x0000000000147312 */ /* 0x001f640000201c00 */
[----:B-----5:R-:W-:Y:S01]  /*1100*/  DSETP.GT.AND P1, PT, R24, R20, PT ;  /* 0x000000141800722a */ /* 0x020fe20003f24000 */
[----:B------:R-:W-:Y:S01]  /*1110*/  SEL R2, R2, 0x12, !P3 ;  /* 0x0000001202027807 */ /* 0x000fe20005800000 */
[----:B------:R-:W3:-:S12]  /*1120*/  LDG.E.64 R20, desc[UR36][R18.64+0xe8] ;  /* 0x0000e82412147981 */ /* 0x000ed8000c1e1b00 */
[----:B------:R-:W0:Y:S08]  /*1130*/  @P1 F2I.F64.TRUNC R0, R24 ;  /* 0x0000001800001311 */ /* 0x000e30000030d100 */
[----:B0-----:R-:W0:Y:S02]  /*1140*/  I2F.F64 R4, R0 ;  /* 0x0000000000047312 */ /* 0x001e240000201c00 */
[----:B0-----:R-:W-:-:S14]  /*1150*/  DSETP.GT.AND P3, PT, R28, R4, PT ;  /* 0x000000041c00722a */ /* 0x001fdc0003f64000 */
[----:B------:R0:W1:Y:S01]  /*1160*/  @P3 F2I.F64.TRUNC R0, R28 ;  /* 0x0000001c00003311 */ /* 0x000062000030d100 */
[----:B------:R-:W-:-:S07]  /*1170*/  SEL R2, R2, 0x13, !P4 ;  /* 0x0000001302027807 */ /* 0x000fce0006000000 */
[----:B------:R-:W-:Y:S01]  /*1180*/  I2F.F64 R24, R26 ;  /* 0x0000001a00187312 */ /* 0x000fe20000201c00 */
[----:B0-----:R-:W5:Y:S07]  /*1190*/  LDG.E.64 R28, desc[UR36][R14.64+0xf0] ;  /* 0x0000f0240e1c7981 */ /* 0x001f6e000c1e1b00 */
[----:B-1----:R-:W0:Y:S01]  /*11a0*/  I2F.F64 R4, R0 ;  /* 0x0000000000047312 */ /* 0x002e220000201c00 */
[----:B------:R-:W-:Y:S01]  /*11b0*/  SEL R2, R2, 0x14, !P5 ;  /* 0x0000001402027807 */ /* 0x000fe20006800000 */
[----:B------:R-:W5:Y:S01]  /*11c0*/  LDG.E.64 R14, desc[UR36][R14.64+0xf8] ;  /* 0x0000f8240e0e7981 */ /* 0x000f62000c1e1b00 */
[----:B0-----:R-:W-:-:S14]  /*11d0*/  DSETP.GT.AND P4, PT, R16, R4, PT ;  /* 0x000000041000722a */ /* 0x001fdc0003f84000 */
[----:B------:R-:W0:Y:S08]  /*11e0*/  @P4 F2I.F64.TRUNC R0, R16 ;  /* 0x0000001000004311 */ /* 0x000e30000030d100 */
[----:B0-----:R-:W0:Y:S02]  /*11f0*/  I2F.F64 R4, R0 ;  /* 0x0000000000047312 */ /* 0x001e240000201c00 */
[----:B0-----:R-:W-:Y:S01]  /*1200*/  DSETP.GT.AND P5, PT, R6, R4, PT ;  /* 0x000000040600722a */ /* 0x001fe20003fa4000 */
[----:B------:R-:W0:-:S13]  /*1210*/  LDC.64 R4, c[0x0][0x398] ;  /* 0x0000e600ff047b82 */ /* 0x000e1a0000000a00 */
[----:B------:R1:W0:Y:S02]  /*1220*/  @P5 F2I.F64.TRUNC R0, R6 ;  /* 0x0000000600005311 */ /* 0x000224000030d100 */
[----:B-1----:R-:W5:Y:S04]  /*1230*/  LDG.E.64 R6, desc[UR36][R18.64+0xf0] ;  /* 0x0000f02412067981 */ /* 0x002f68000c1e1b00 */
[----:B0-----:R-:W5:Y:S02]  /*1240*/  LDG.E.64 R12, desc[UR36][R4.64] ;  /* 0x00000024040c7981 */ /* 0x001f64000c1e1b00 */
[----:B------:R-:W4:Y:S02]  /*1250*/  I2F.F64 R8, R0 ;  /* 0x0000000000087312 */ /* 0x000f240000201c00 */
[----:B------:R-:W5:Y:S01]  /*1260*/  LDG.E.64 R16, desc[UR36][R4.64+0x8] ;  /* 0x0000082404107981 */ /* 0x000f62000c1e1b00 */
[----:B------:R-:W-:-:S03]  /*1270*/  SEL R2, R2, 0x15, !P6 ;  /* 0x0000001502027807 */ /* 0x000fc60007000000 */
[----:B------:R-:W5:Y:S01]  /*1280*/  LDG.E.64 R18, desc[UR36][R18.64+0xf8] ;  /* 0x0000f82412127981 */ /* 0x000f62000c1e1b00 */
[----:B----4-:R-:W-:-:S03]  /*1290*/  DSETP.GT.AND P6, PT, R10, R8, PT ;  /* 0x000000080a00722a */ /* 0x010fc60003fc4000 */
[----:B------:R-:W4:Y:S11]  /*12a0*/  LDG.E.64 R8, desc[UR36][R4.64+0x10] ;  /* 0x0000102404087981 */ /* 0x000f36000c1e1b00 */
[----:B------:R-:W0:Y:S01]  /*12b0*/  @P6 F2I.F64.TRUNC R0, R10 ;  /* 0x0000000a00006311 */ /* 0x000e22000030d100 */
[----:B------:R-:W-:-:S07]  /*12c0*/  SEL R2, R2, 0x16, !P2 ;  /* 0x0000001602027807 */ /* 0x000fce0005000000 */
[----:B0-----:R-:W3:Y:S01]  /*12d0*/  I2F.F64 R10, R0 ;  /* 0x00000000000a7312 */ /* 0x001ee20000201c00 */
[----:B------:R-:W-:-:S04]  /*12e0*/  SEL R2, R2, 0x17, !P0 ;  /* 0x0000001702027807 */ /* 0x000fc80004000000 */
[----:B------:R-:W-:-:S04]  /*12f0*/  SEL R2, R2, 0x18, !P1 ;  /* 0x0000001802027807 */ /* 0x000fc80004800000 */
[----:B------:R-:W-:Y:S01]  /*1300*/  SEL R2, R2, 0x19, !P3 ;  /* 0x0000001902027807 */ /* 0x000fe20005800000 */
[----:B--2---:R-:W-:Y:S01]  /*1310*/  DSETP.GT.AND P2, PT, R22, R24, PT ;  /* 0x000000181600722a */ /* 0x004fe20003f44000 */
[----:B------:R-:W2:Y:S01]  /*1320*/  LDG.E.64 R24, desc[UR36][R4.64+0x18] ;  /* 0x0000182404187981 */ /* 0x000ea2000c1e1b00 */
[----:B---3--:R-:W-:-:S14]  /*1330*/  DSETP.GT.AND P0, PT, R20, R10, PT ;  /* 0x0000000a1400722a */ /* 0x008fdc0003f04000 */
[----:B------:R-:W0:Y:S08]  /*1340*/  @P0 F2I.F64.TRUNC R0, R20 ;  /* 0x0000001400000311 */ /* 0x000e30000030d100 */
[----:B------:R1:W-:Y:S08]  /*1350*/  @P2 F2I.F64.TRUNC R26, R22 ;  /* 0x00000016001a2311 */ /* 0x0003f0000030d100 */
[----:B0-----:R-:W5:Y:S01]  /*1360*/  I2F.F64 R10, R0 ;  /* 0x00000000000a7312 */ /* 0x001f620000201c00 */
[----:B-1----:R-:W3:Y:S01]  /*1370*/  LDG.E.64 R22, desc[UR36][R4.64+0x20] ;  /* 0x0000202404167981 */ /* 0x002ee2000c1e1b00 */
[----:B-----5:R-:W-:-:S03]  /*1380*/  DSETP.GT.AND P3, PT, R6, R10, PT ;  /* 0x0000000a0600722a */ /* 0x020fc60003f64000 */
[----:B------:R-:W5:Y:S01]  /*1390*/  LDG.E.64 R10, desc[UR36][R4.64+0x28] ;  /* 0x00002824040a7981 */ /* 0x000f62000c1e1b00 */
[----:B------:R-:W-:-:S08]  /*13a0*/  DADD R12, RZ, R12 ;  /* 0x00000000ff0c7229 */ /* 0x000fd0000000000c */
[----:B------:R-:W-:Y:S02]  /*13b0*/  DADD R16, R12, R16 ;  /* 0x000000000c107229 */ /* 0x000fe40000000010 */
[----:B------:R-:W5:Y:S06]  /*13c0*/  LDG.E.64 R12, desc[UR36][R4.64+0x30] ;  /* 0x00003024040c7981 */ /* 0x000f6c000c1e1b00 */
[----:B----4-:R-:W-:Y:S02]  /*13d0*/  DADD R8, R16, R8 ;  /* 0x0000000010087229 */ /* 0x010fe40000000008 */
[----:B------:R-:W4:Y:S01]  /*13e0*/  LDG.E.64 R16, desc[UR36][R4.64+0x38] ;  /* 0x0000382404107981 */ /* 0x000f22000c1e1b00 */
[----:B------:R-:W0:Y:S02]  /*13f0*/  I2F.F64 R20, R26 ;  /* 0x0000001a00147312 */ /* 0x000e240000201c00 */
[----:B0-----:R-:W-:Y:S01]  /*1400*/  DSETP.GT.AND P1, PT, R28, R20, PT ;  /* 0x000000141c00722a */ /* 0x001fe20003f24000 */
[----:B------:R-:W4:Y:S02]  /*1410*/  LDG.E.64 R20, desc[UR36][R4.64+0x40] ;  /* 0x0000402404147981 */ /* 0x000f24000c1e1b00 */
[----:B--2---:R-:W-:-:S08]  /*1420*/  DADD R24, R8, R24 ;  /* 0x0000000008187229 */ /* 0x004fd00000000018 */
[----:B---3--:R-:W-:Y:S02]  /*1430*/  DADD R22, R24, R22 ;  /* 0x0000000018167229 */ /* 0x008fe40000000016 */
[----:B------:R-:W2:Y:S06]  /*1440*/  LDG.E.64 R24, desc[UR36][R4.64+0x48] ;  /* 0x0000482404187981 */ /* 0x000eac000c1e1b00 */
[----:B-----5:R-:W-:Y:S02]  /*1450*/  DADD R10, R22, R10 ;  /* 0x00000000160a7229 */ /* 0x020fe4000000000a */
[----:B------:R-:W3:Y:S06]  /*1460*/  LDG.E.64 R22, desc[UR36][R4.64+0x50] ;  /* 0x0000502404167981 */ /* 0x000eec000c1e1b00 */
[----:B------:R-:W-:-:S02]  /*1470*/  DADD R12, R10, R12 ;  /* 0x000000000a0c7229 */ /* 0x000fc4000000000c */
[----:B------:R-:W5:Y:S06]  /*1480*/  LDG.E.64 R10, desc[UR36][R4.64+0x58] ;  /* 0x00005824040a7981 */ /* 0x000f6c000c1e1b00 */
[----:B----4-:R-:W-:Y:S02]  /*1490*/  DADD R16, R12, R16 ;  /* 0x000000000c107229 */ /* 0x010fe40000000010 */
[----:B------:R-:W4:Y:S06]  /*14a0*/  LDG.E.64 R12, desc[UR36][R4.64+0x60] ;  /* 0x00006024040c7981 */ /* 0x000f2c000c1e1b00 */
[----:B------:R-:W-:-:S02]  /*14b0*/  DADD R20, R16, R20 ;  /* 0x0000000010147229 */ /* 0x000fc40000000014 */
[----:B------:R-:W4:Y:S06]  /*14c0*/  LDG.E.64 R16, desc[UR36][R4.64+0x68] ;  /* 0x0000682404107981 */ /* 0x000f2c000c1e1b00 */
[----:B--2---:R-:W-:Y:S02]  /*14d0*/  DADD R24, R20, R24 ;  /* 0x0000000014187229 */ /* 0x004fe40000000018 */
[----:B------:R-:W2:Y:S06]  /*14e0*/  LDG.E.64 R20, desc[UR36][R4.64+0x70] ;  /* 0x0000702404147981 */ /* 0x000eac000c1e1b00 */
[----:B---3--:R-:W-:-:S02]  /*14f0*/  DADD R22, R24, R22 ;  /* 0x0000000018167229 */ /* 0x008fc40000000016 */
[----:B------:R-:W3:Y:S06]  /*1500*/  LDG.E.64 R24, desc[UR36][R4.64+0x78] ;  /* 0x0000782404187981 */ /* 0x000eec000c1e1b00 */
[----:B-----5:R-:W-:Y:S02]  /*1510*/  DADD R10, R22, R10 ;  /* 0x00000000160a7229 */ /* 0x020fe4000000000a */
[----:B------:R-:W5:Y:S06]  /*1520*/  LDG.E.64 R22, desc[UR36][R4.64+0x80] ;  /* 0x0000802404167981 */ /* 0x000f6c000c1e1b00 */
[----:B----4-:R-:W-:-:S02]  /*1530*/  DADD R12, R10, R12 ;  /* 0x000000000a0c7229 */ /* 0x010fc4000000000c */
[----:B------:R-:W4:Y:S06]  /*1540*/  LDG.E.64 R10, desc[UR36][R4.64+0x88] ;  /* 0x00008824040a7981 */ /* 0x000f2c000c1e1b00 */
[----:B------:R-:W-:Y:S02]  /*1550*/  DADD R16, R12, R16 ;  /* 0x000000000c107229 */ /* 0x000fe40000000010 */
[----:B------:R-:W4:Y:S06]  /*1560*/  LDG.E.64 R12, desc[UR36][R4.64+0x90] ;  /* 0x00009024040c7981 */ /* 0x000f2c000c1e1b00 */
[----:B--2---:R-:W-:-:S02]  /*1570*/  DADD R20, R16, R20 ;  /* 0x0000000010147229 */ /* 0x004fc40000000014 */
[----:B------:R-:W2:Y:S06]  /*1580*/  LDG.E.64 R16, desc[UR36][R4.64+0x98] ;  /* 0x0000982404107981 */ /* 0x000eac000c1e1b00 */
[----:B---3--:R-:W-:Y:S02]  /*1590*/  DADD R24, R20, R24 ;  /* 0x0000000014187229 */ /* 0x008fe40000000018 */
[----:B------:R-:W3:Y:S06]  /*15a0*/  LDG.E.64 R20, desc[UR36][R4.64+0xa0] ;  /* 0x0000a02404147981 */ /* 0x000eec000c1e1b00 */
[----:B-----5:R-:W-:-:S02]  /*15b0*/  DADD R22, R24, R22 ;  /* 0x0000000018167229 */ /* 0x020fc40000000016 */
        /* <DEDUP_REMOVED lines=12> */
[----:B------:R-:W4:Y:S01]  /*1680*/  LDG.E.64 R24, desc[UR36][R4.64+0xd8] ;  /* 0x0000d82404187981 */ /* 0x000f22000c1e1b00 */
[----:B------:R-:W0:Y:S08]  /*1690*/  @P1 F2I.F64.TRUNC R26, R28 ;  /* 0x0000001c001a1311 */ /* 0x000e30000030d100 */
[----:B------:R1:W1:Y:S01]  /*16a0*/  @P3 F2I.F64.TRUNC R0, R6 ;  /* 0x0000000600003311 */ /* 0x000262000030d100 */
[----:B------:R-:W-:-:S07]  /*16b0*/  DADD R10, R22, R10 ;  /* 0x00000000160a7229 */ /* 0x000fce000000000a */
[----:B0-----:R-:W0:Y:S01]  /*16c0*/  I2F.F64 R26, R26 ;  /* 0x0000001a001a7312 */ /* 0x001e220000201c00 */
[----:B------:R-:W4:Y:S01]  /*16d0*/  LDG.E.64 R22, desc[UR36][R4.64+0xe0] ;  /* 0x0000e02404167981 */ /* 0x000f22000c1e1b00 */
[----:B------:R-:W-:-:S03]  /*16e0*/  SEL R2, R2, 0x1a, !P4 ;  /* 0x0000001a02027807 */ /* 0x000fc60006000000 */
[----:B-1----:R-:W4:Y:S03]  /*16f0*/  LDG.E.64 R6, desc[UR36][R4.64+0xe8] ;  /* 0x0000e82404067981 */ /* 0x002f26000c1e1b00 */
[----:B------:R-:W1:Y:S01]  /*1700*/  I2F.F64 R28, R0 ;  /* 0x00000000001c7312 */ /* 0x000e620000201c00 */
[----:B------:R-:W-:Y:S02]  /*1710*/  SEL R2, R2, 0x1b, !P5 ;  /* 0x0000001b02027807 */ /* 0x000fe40006800000 */
[----:B------:R-:W-:Y:S01]  /*1720*/  SEL R3, R3, 0x1d, !P2 ;  /* 0x0000001d03037807 */ /* 0x000fe20005000000 */
[----:B0-----:R-:W-:Y:S02]  /*1730*/  DSETP.GT.AND P4, PT, R14, R26, PT ;  /* 0x0000001a0e00722a */ /* 0x001fe40003f84000 */
[----:B--2---:R-:W-:Y:S01]  /*1740*/  DADD R12, R10, R12 ;  /* 0x000000000a0c7229 */ /* 0x004fe2000000000c */
[----:B------:R-:W0:Y:S07]  /*1750*/  LDC.64 R10, c[0x0][0x380] ;  /* 0x0000e000ff0a7b82 */ /* 0x000e2e0000000a00 */
[----:B---3--:R-:W-:-:S02]  /*1760*/  DADD R14, R12, R16 ;  /* 0x000000000c0e7229 */ /* 0x008fc40000000010 */
[----:B------:R-:W2:Y:S01]  /*1770*/  LDC.64 R12, c[0x0][0x388] ;  /* 0x0000e200ff0c7b82 */ /* 0x000ea20000000a00 */
[----:B------:R-:W-:Y:S02]  /*1780*/  SEL R17, R2, 0x1c, !P6 ;  /* 0x0000001c02117807 */ /* 0x000fe40007000000 */
[----:B------:R-:W-:Y:S02]  /*1790*/  SEL R16, R3, 0x1e, !P1 ;  /* 0x0000001e03107807 */ /* 0x000fe40004800000 */
[----:B------:R-:W3:Y:S01]  /*17a0*/  LDG.E.64 R2, desc[UR36][R4.64+0xf0] ;  /* 0x0000f02404027981 */ /* 0x000ee2000c1e1b00 */
[----:B------:R-:W-:Y:S01]  /*17b0*/  SEL R17, R17, 0x1d, !P0 ;  /* 0x0000001d11117807 */ /* 0x000fe20004000000 */
[----:B-1----:R-:W-:Y:S02]  /*17c0*/  DSETP.GT.AND P1, PT, R18, R28, PT ;  /* 0x0000001c1200722a */ /* 0x002fe40003f24000 */
[----:B-----5:R-:W-:Y:S01]  /*17d0*/  DADD R20, R14, R20 ;  /* 0x000000000e147229 */ /* 0x020fe20000000014 */
[----:B------:R-:W-:Y:S01]  /*17e0*/  SEL R17, R17, 0x1e, !P3 ;  /* 0x0000001e11117807 */ /* 0x000fe20005800000 */
[----:B------:R2:W5:Y:S01]  /*17f0*/  LDG.E.64 R14, desc[UR36][R4.64+0xf8] ;  /* 0x0000f824040e7981 */ /* 0x000562000c1e1b00 */
[----:B------:R-:W-:-:S02]  /*1800*/  SEL R16, R16, 0x1f, !P4 ;  /* 0x0000001f10107807 */ /* 0x000fc40006000000 */
[----:B------:R-:W-:-:S03]  /*1810*/  SEL R17, R17, 0x1f, !P1 ;  /* 0x0000001f11117807 */ /* 0x000fc60004800000 */
[----:B0-----:R-:W-:-:S04]  /*1820*/  IMAD.WIDE R18, R16, 0x8, R10 ;  /* 0x0000000810127825 */ /* 0x001fc800078e020a */
[----:B------:R-:W-:Y:S01]  /*1830*/  IMAD.WIDE.U32 R28, R16, 0x8, R10 ;  /* 0x00000008101c7825 */ /* 0x000fe200078e000a */
[----:B----4-:R-:W-:Y:S01]  /*1840*/  DADD R24, R20, R24 ;  /* 0x0000000014187229 */ /* 0x010fe20000000018 */
[----:B------:R-:W4:Y:S02]  /*1850*/  LDG.E.64 R10, desc[UR36][R18.64+-0x8] ;  /* 0xfffff824120a7981 */ /* 0x000f24000c1e1b00 */
[C-C-:B--2---:R-:W-:Y:S02]  /*1860*/  IMAD.WIDE R4, R17.reuse, 0x8, R12.reuse ;  /* 0x0000000811047825 */ /* 0x144fe400078e020c */
[----:B------:R-:W2:Y:S02]  /*1870*/  LDG.E.64 R26, desc[UR36][R28.64+0x8] ;  /* 0x000008241c1a7981 */ /* 0x000ea4000c1e1b00 */
[----:B------:R-:W-:Y:S02]  /*1880*/  IMAD.WIDE.U32 R12, R17, 0x8, R12 ;  /* 0x00000008110c7825 */ /* 0x000fe400078e000c */
[----:B------:R-:W2:Y:S04]  /*1890*/  LDG.E.64 R4, desc[UR36][R4.64+-0x8] ;  /* 0xfffff82404047981 */ /* 0x000ea8000c1e1b00 */
[----:B------:R-:W4:Y:S04]  /*18a0*/  LDG.E.64 R18, desc[UR36][R28.64] ;  /* 0x000000241c127981 */ /* 0x000f28000c1e1b00 */
[----:B------:R-:W2:Y:S04]  /*18b0*/  LDG.E.64 R20, desc[UR36][R12.64] ;  /* 0x000000240c147981 */ /* 0x000ea8000c1e1b00 */
[----:B------:R-:W2:Y:S01]  /*18c0*/  LDG.E.64 R12, desc[UR36][R12.64+0x8] ;  /* 0x000008240c0c7981 */ /* 0x000ea2000c1e1b00 */
[----:B------:R-:W-:-:S08]  /*18d0*/  DADD R22, R24, R22 ;  /* 0x0000000018167229 */ /* 0x000fd00000000016 */
[----:B------:R-:W-:Y:S02]  /*18e0*/  DADD R6, R22, R6 ;  /* 0x0000000016067229 */ /* 0x000fe40000000006 */
[----:B------:R0:W-:Y:S01]  /*18f0*/  F2I.F64.TRUNC R23, R8 ;  /* 0x0000000800177311 */ /* 0x0001e2000030d100 */
[----:B------:R-:W-:-:S05]  /*1900*/  IADD3 R25, P0, PT, R1, UR4, RZ ;  /* 0x0000000401197c10 */ /* 0x000fca000ff1e0ff */
[----:B------:R-:W-:Y:S01]  /*1910*/  IMAD.X R24, RZ, RZ, UR5, P0 ;  /* 0x00000005ff187e24 */ /* 0x000fe200080e06ff */
[----:B---3--:R-:W-:-:S08]  /*1920*/  DADD R2, R6, R2 ;  /* 0x0000000006027229 */ /* 0x008fd00000000002 */
[----:B-----5:R-:W-:-:S06]  /*1930*/  DADD R14, R2, R14 ;  /* 0x00000000020e7229 */ /* 0x020fcc000000000e */
[----:B------:R-:W1:Y:S01]  /*1940*/  F2I.F64.TRUNC R22, R14 ;  /* 0x0000000e00167311 */ /* 0x000e62000030d100 */
[----:B------:R-:W-:-:S04]  /*1950*/  MOV R2, 0x0 ;  /* 0x0000000000027802 */ /* 0x000fc80000000f00 */
[----:B0-----:R0:W3:Y:S01]  /*1960*/  LDC.64 R8, c[0x4][R2] ;  /* 0x0100000002087b82 */ /* 0x0010e20000000a00 */
[----:B----4-:R-:W-:Y:S02]  /*1970*/  DADD R10, R18, R10 ;  /* 0x00000000120a7229 */ /* 0x010fe4000000000a */
[----:B--2---:R-:W-:Y:S01]  /*1980*/  DADD R4, R20, R4 ;  /* 0x0000000014047229 */ /* 0x004fe20000000004 */
[----:B-1----:R0:W-:Y:S05]  /*1990*/  STL.64 [R1], R22 ;  /* 0x0000001601007387 */ /* 0x0021ea0000100a00 */
[----:B------:R-:W-:Y:S02]  /*19a0*/  DADD R10, R10, R26 ;  /* 0x000000000a0a7229 */ /* 0x000fe4000000001a */
[----:B------:R-:W-:-:S04]  /*19b0*/  DADD R12, R4, R12 ;  /* 0x00000000040c7229 */ /* 0x000fc8000000000c */
[----:B------:R0:W1:Y:S08]  /*19c0*/  F2I.F64.TRUNC R18, R10 ;  /* 0x0000000a00127311 */ /* 0x000070000030d100 */
[----:B------:R0:W2:Y:S01]  /*19d0*/  F2I.F64.TRUNC R19, R12 ;  /* 0x0000000c00137311 */ /* 0x0000a2000030d100 */
[----:B------:R-:W-:Y:S02]  /*19e0*/  IMAD.U32 R4, RZ, RZ, UR6 ;  /* 0x00000006ff047e24 */ /* 0x000fe4000f8e00ff */
[----:B------:R-:W-:-:S02]  /*19f0*/  IMAD.U32 R5, RZ, RZ, UR7 ;  /* 0x00000007ff057e24 */ /* 0x000fc4000f8e00ff */
[----:B------:R-:W-:Y:S02]  /*1a00*/  IMAD.MOV.U32 R6, RZ, RZ, R25 ;  /* 0x000000ffff067224 */ /* 0x000fe400078e0019 */
[----:B-1----:R-:W-:-:S07]  /*1a10*/  IMAD.MOV.U32 R7, RZ, RZ, R24 ;  /* 0x000000ffff077224 */ /* 0x002fce00078e0018 */
[----:B------:R-:W-:-:S07]  /*1a20*/  LEPC R20, `(.L_x_0) ;  /* 0x000000001014794e */ /* 0x000fce0000000000 */
[----:B0-23--:R-:W-:Y:S05]  /*1a30*/  CALL.ABS.NOINC R8 ;  /* 0x0000000008007343 */ /* 0x00dfea0003c00000 */
.L_x_0:
[----:B------:R0:W-:Y:S01]  /*1a40*/  STL.64 [R1], R16 ;  /* 0x0000001001007387 */ /* 0x0001e20000100a00 */
[----:B------:R0:W1:Y:S01]  /*1a50*/  LDC.64 R8, c[0x4][R2] ;  /* 0x0100000002087b82 */ /* 0x0000620000000a00 */
[----:B------:R-:W2:Y:S01]  /*1a60*/  LDCU.64 UR4, c[0x4][0x18] ;  /* 0x01000300ff0477ac */ /* 0x000ea20008000a00 */
[----:B------:R-:W-:Y:S02]  /*1a70*/  IMAD.MOV.U32 R6, RZ, RZ, R25 ;  /* 0x000000ffff067224 */ /* 0x000fe400078e0019 */
[----:B------:R-:W-:Y:S02]  /*1a80*/  IMAD.MOV.U32 R7, RZ, RZ, R24 ;  /* 0x000000ffff077224 */ /* 0x000fe400078e0018 */
[----:B--2---:R-:W-:Y:S02]  /*1a90*/  IMAD.U32 R4, RZ, RZ, UR4 ;  /* 0x00000004ff047e24 */ /* 0x004fe4000f8e00ff */
[----:B0-----:R-:W-:-:S07]  /*1aa0*/  IMAD.U32 R5, RZ, RZ, UR5 ;  /* 0x00000005ff057e24 */ /* 0x001fce000f8e00ff */
[----:B------:R-:W-:-:S07]  /*1ab0*/  LEPC R20, `(.L_x_1) ;  /* 0x000000001014794e */ /* 0x000fce0000000000 */
[----:B-1----:R-:W-:Y:S05]  /*1ac0*/  CALL.ABS.NOINC R8 ;  /* 0x0000000008007343 */ /* 0x002fea0003c00000 */
.L_x_1:
        /* <DEDUP_REMOVED lines=9> */
.L_x_2:
[----:B------:R-:W0:Y:S01]  /*1b60*/  LDCU.64 UR4, c[0x0][0x390] ;  /* 0x00007200ff0477ac */ /* 0x000e220008000a00 */
[----:B------:R-:W1:Y:S01]  /*1b70*/  LDC.64 R8, c[0x4][0x8] ;  /* 0x01000200ff087b82 */ /* 0x000e620000000a00 */
[----:B------:R-:W-:Y:S01]  /*1b80*/  I2FP.F32.S32 R23, R23 ;  /* 0x0000001700177245 */ /* 0x000fe20000201400 */
[----:B------:R-:W-:Y:S01]  /*1b90*/  IMAD.MOV.U32 R6, RZ, RZ, R25 ;  /* 0x000000ffff067224 */ /* 0x000fe200078e0019 */
[----:B------:R-:W-:Y:S01]  /*1ba0*/  I2FP.F32.S32 R19, R19 ;  /* 0x0000001300137245 */ /* 0x000fe20000201400 */
[----:B------:R-:W-:Y:S01]  /*1bb0*/  IMAD.MOV.U32 R7, RZ, RZ, R24 ;  /* 0x000000ffff077224 */ /* 0x000fe200078e0018 */
[----:B------:R-:W-:Y:S02]  /*1bc0*/  I2FP.F32.S32 R22, R22 ;  /* 0x0000001600167245 */ /* 0x000fe40000201400 */
[----:B------:R-:W-:Y:S01]  /*1bd0*/  I2FP.F32.S32 R18, R18 ;  /* 0x0000001200127245 */ /* 0x000fe20000201400 */
[----:B------:R-:W2:Y:S01]  /*1be0*/  LDC.64 R2, c[0x4][R2] ;  /* 0x0100000002027b82 */ /* 0x000ea20000000a00 */
[----:B0-----:R-:W-:Y:S01]  /*1bf0*/  FMUL R23, R23, UR5 ;  /* 0x0000000517177c20 */ /* 0x001fe20008400000 */
[----:B------:R-:W-:Y:S01]  /*1c00*/  FMUL R19, R19, UR4 ;  /* 0x0000000413137c20 */ /* 0x000fe20008400000 */
[----:B------:R-:W0:Y:S03]  /*1c10*/  LDCU.64 UR4, c[0x4][0x28] ;  /* 0x01000500ff0477ac */ /* 0x000e260008000a00 */
[----:B------:R-:W-:-:S04]  /*1c20*/  FSETP.GEU.AND P0, PT, R23, R22, PT ;  /* 0x000000161700720b */ /* 0x000fc80003f0e000 */
[----:B------:R-:W-:-:S04]  /*1c30*/  FSETP.LT.AND P0, PT, R19, R18, !P0 ;  /* 0x000000121300720b */ /* 0x000fc80004701000 */
[----:B------:R-:W-:-:S05]  /*1c40*/  SEL R0, RZ, 0x1, !P0 ;  /* 0x00000001ff007807 */ /* 0x000fca0004000000 */
[----:B------:R3:W-:Y:S01]  /*1c50*/  STL [R1], R0 ;  /* 0x0000000001007387 */ /* 0x0007e20000100800 */
[----:B0-----:R-:W-:-:S03]  /*1c60*/  IMAD.U32 R4, RZ, RZ, UR4 ;  /* 0x00000004ff047e24 */ /* 0x001fc6000f8e00ff */
[----:B-1----:R3:W-:Y:S01]  /*1c70*/  STG.E.U8 desc[UR36][R8.64], R0 ;  /* 0x0000000008007986 */ /* 0x0027e2000c101124 */
[----:B------:R-:W-:-:S07]  /*1c80*/  IMAD.U32 R5, RZ, RZ, UR5 ;  /* 0x00000005ff057e24 */ /* 0x000fce000f8e00ff */
[----:B------:R-:W-:-:S07]  /*1c90*/  LEPC R20, `(.L_x_3) ;  /* 0x000000001014794e */ /* 0x000fce0000000000 */
[----:B--23--:R-:W-:Y:S05]  /*1ca0*/  CALL.ABS.NOINC R2 ;  /* 0x0000000002007343 */ /* 0x00cfea0003c00000 */
.L_x_3:
[----:B------:R-:W-:Y:S05]  /*1cb0*/  EXIT ;  /* 0x000000000000794d */ /* 0x000fea0003800000 */
.L_x_4:
[----:B------:R-:W-:-:S00]  /*1cc0*/  BRA `(.L_x_4) ;  /* 0xfffffffc00fc7947 */ /* 0x000fc0000383ffff */
[----:B------:R-:W-:-:S00]  /*1cd0*/  NOP ;  /* 0x0000000000007918 */ /* 0x000fc00000000000 */
        /* <DEDUP_REMOVED lines=10> */
.L_x_6:


//--------------------- .text._Z30differenceInCurrent_BackgroundPdS_S_ --------------------------
	.section	.text._Z30differenceInCurrent_BackgroundPdS_S_,"ax",@progbits
	.align	128
        .global         _Z30differenceInCurrent_BackgroundPdS_S_
        .type           _Z30differenceInCurrent_BackgroundPdS_S_,@function
        .size           _Z30differenceInCurrent_BackgroundPdS_S_,(.L_x_7 - _Z30differenceInCurrent_BackgroundPdS_S_)
        .other          _Z30differenceInCurrent_BackgroundPdS_S_,@"STO_CUDA_ENTRY STV_DEFAULT"
_Z30differenceInCurrent_BackgroundPdS_S_:
.text._Z30differenceInCurrent_BackgroundPdS_S_:
[----:B------:R-:W-:Y:S01]  /*0000*/  LDC R1, c[0x0][0x37c] ;  /* 0x0000df00ff017b82 */ /* 0x000fe20000000800 */
[----:B------:R-:W0:Y:S07]  /*0010*/  S2R R13, SR_CTAID.X ;  /* 0x00000000000d7919 */ /* 0x000e2e0000002500 */
[----:B------:R-:W1:Y:S01]  /*0020*/  LDC.64 R2, c[0x0][0x380] ;  /* 0x0000e000ff027b82 */ /* 0x000e620000000a00 */
[----:B------:R-:W0:Y:S01]  /*0030*/  LDCU UR6, c[0x0][0x360] ;  /* 0x00006c00ff0677ac */ /* 0x000e220008000800 */
[----:B------:R-:W0:Y:S01]  /*0040*/  S2R R0, SR_TID.X ;  /* 0x0000000000007919 */ /* 0x000e220000002100 */
[----:B------:R-:W2:Y:S05]  /*0050*/  LDCU.64 UR4, c[0x0][0x358] ;  /* 0x00006b00ff0477ac */ /* 0x000eaa0008000a00 */
[----:B------:R-:W3:Y:S08]  /*0060*/  LDC.64 R4, c[0x0][0x388] ;  /* 0x0000e200ff047b82 */ /* 0x000ef00000000a00 */
[----:B------:R-:W4:Y:S01]  /*0070*/  LDC.64 R8, c[0x0][0x390] ;  /* 0x0000e400ff087b82 */ /* 0x000f220000000a00 */
[----:B0-----:R-:W-:-:S04]  /*0080*/  IMAD R13, R13, UR6, R0 ;  /* 0x000000060d0d7c24 */ /* 0x001fc8000f8e0200 */
[----:B-1----:R-:W-:-:S04]  /*0090*/  IMAD.WIDE.U32 R2, R13, 0x8, R2 ;  /* 0x000000080d027825 */ /* 0x002fc800078e0002 */
[----:B---3--:R-:W-:Y:S02]  /*00a0*/  IMAD.WIDE.U32 R4, R13, 0x8, R4 ;  /* 0x000000080d047825 */ /* 0x008fe400078e0004 */
[----:B--2---:R-:W2:Y:S04]  /*00b0*/  LDG.E.64 R2, desc[UR4][R2.64] ;  /* 0x0000000402027981 */ /* 0x004ea8000c1e1b00 */
[----:B------:R-:W2:Y:S02]  /*00c0*/  LDG.E.64 R4, desc[UR4][R4.64] ;  /* 0x0000000404047981 */ /* 0x000ea4000c1e1b00 */
[----:B--2---:R-:W-:-:S08]  /*00d0*/  DADD R6, R2, -R4 ;  /* 0x0000000002067229 */ /* 0x004fd00000000804 */
[----:B------:R-:W-:Y:S01]  /*00e0*/  DADD R10, -RZ, |R6| ;  /* 0x00000000ff0a7229 */ /* 0x000fe20000000506 */
[----:B----4-:R-:W-:-:S06]  /*00f0*/  IMAD.WIDE.U32 R6, R13, 0x8, R8 ;  /* 0x000000080d067825 */ /* 0x010fcc00078e0008 */
[----:B------:R-:W-:Y:S01]  /*0100*/  STG.E.64 desc[UR4][R6.64], R10 ;  /* 0x0000000a06007986 */ /* 0x000fe2000c101b04 */
[----:B------:R-:W-:Y:S05]  /*0110*/  EXIT ;  /* 0x000000000000794d */ /* 0x000fea0003800000 */
.L_x_5:
        /* <DEDUP_REMOVED lines=14> */
.L_x_7:


//--------------------- .nv.global.init           --------------------------
	.section	.nv.global.init,"aw",@progbits
.nv.global.init:
	.type		$str$3,@object
	.size		$str$3,($str$1 - $str$3)
$str$3:
        /*0000*/ 	.byte	0x0a, 0x25, 0x64, 0x0a, 0x00
	.type		$str$1,@object
	.size		$str$1,($str$2 - $str$1)
$str$1:
        /*0005*/ 	.byte	0x4d, 0x61, 0x78, 0x20, 0x6f, 0x66, 0x20, 0x49, 0x6e, 0x3a, 0x25, 0x64, 0x20, 0x09, 0x20, 0x4d
        /*0015*/ 	.byte	0x61, 0x78, 0x20, 0x6f, 0x66, 0x20, 0x42, 0x6e, 0x3a, 0x25, 0x64, 0x0a, 0x00
	.type		$str$2,@object
	.size		$str$2,($str - $str$2)
$str$2:
        /*0022*/ 	.byte	0x50, 0x65, 0x61, 0x6b, 0x20, 0x73, 0x75, 0x6d, 0x20, 0x49, 0x6e, 0x3a, 0x25, 0x64, 0x20, 0x09
        /*0032*/ 	.byte	0x20, 0x50, 0x65, 0x61, 0x6b, 0x20, 0x73, 0x75, 0x6d, 0x20, 0x42, 0x6e, 0x3a, 0x25, 0x64, 0x00
	.type		$str,@object
	.size		$str,(.L_1 - $str)
$str:
        /*0042*/ 	.byte	0x56, 0x61, 0x6c, 0x75, 0x65, 0x20, 0x6f, 0x66, 0x20, 0x44, 0x69, 0x66, 0x66, 0x6e, 0x5f, 0x73
        /*0052*/ 	.byte	0x75, 0x6d, 0x3a, 0x25, 0x64, 0x20, 0x09, 0x20, 0x56, 0x61, 0x6c, 0x75, 0x65, 0x20, 0x6f, 0x66
        /*0062*/ 	.byte	0x20, 0x54, 0x68, 0x5f, 0x73, 0x75, 0x6d, 0x3a, 0x25, 0x64, 0x0a, 0x00
.L_1:


//--------------------- .nv.shared.reserved.0     --------------------------
	.section	.nv.shared.reserved.0,"aw",@nobits
	.weak		__nv_reservedSMEM_offset_0_alias
	.size		__nv_reservedSMEM_offset_0_alias, 0, 64
	.other		__nv_reservedSMEM_offset_0_alias,@"STO_CUDA_RESERVED_SHARED STV_DEFAULT"
__nv_reservedSMEM_offset_0_alias:
	.zero		0
	.zero		64


//--------------------- .nv.global                --------------------------
	.section	.nv.global,"aw",@nobits
.nv.global:
	.type		frameCoveredCamera,@object
	.size		frameCoveredCamera,(.L_0 - frameCoveredCamera)
frameCoveredCamera:
	.zero		1
.L_0:


//--------------------- .nv.constant0._Z22CoveredCameraDetectionPdS_ffS_ --------------------------
	.section	.nv.constant0._Z22CoveredCameraDetectionPdS_ffS_,"a",@progbits
	.sectionflags	@""
	.align	4
.nv.constant0._Z22CoveredCameraDetectionPdS_ffS_:
	.zero		928


//--------------------- .nv.constant0._Z30differenceInCurrent_BackgroundPdS_S_ --------------------------
	.section	.nv.constant0._Z30differenceInCurrent_BackgroundPdS_S_,"a",@progbits
	.sectionflags	@""
	.align	4
.nv.constant0._Z30differenceInCurrent_BackgroundPdS_S_:
	.zero		920


//--------------------- SYMBOLS --------------------------

	.type		.nv.reservedSmem.offset0,@object
	.size		.nv.reservedSmem.offset0,0x4
	.type		vprintf,@function
